//
// Generated by NVIDIA NVVM Compiler
//
// Compiler Build ID: CL-36424714
// Cuda compilation tools, release 13.0, V13.0.88
// Based on NVVM 20.0.0
//

.version 9.0
.target sm_100
.address_size 64

// _ZZN36_GLOBAL__N__5ecb3e58_4_k_cu_1ed742ef11convolveRGBEPKhPhiiNS_10FilterTypeEE4tile has been demoted
.const .align 4 .b8 _ZN34_INTERNAL_5ecb3e58_4_k_cu_1ed742ef36_GLOBAL__N__5ecb3e58_4_k_cu_1ed742ef10c_identityE[36] = {0, 0, 0, 0, 0, 0, 0, 0, 0, 0, 0, 0, 0, 0, 0, 0, 0, 0, 128, 63};
.const .align 4 .b8 _ZN34_INTERNAL_5ecb3e58_4_k_cu_1ed742ef36_GLOBAL__N__5ecb3e58_4_k_cu_1ed742ef10c_gaussianE[36] = {0, 0, 128, 61, 0, 0, 0, 62, 0, 0, 128, 61, 0, 0, 0, 62, 0, 0, 128, 62, 0, 0, 0, 62, 0, 0, 128, 61, 0, 0, 0, 62, 0, 0, 128, 61};
.const .align 4 .b8 _ZN34_INTERNAL_5ecb3e58_4_k_cu_1ed742ef36_GLOBAL__N__5ecb3e58_4_k_cu_1ed742ef6c_edgeE[36] = {0, 0, 0, 0, 0, 0, 128, 191, 0, 0, 0, 0, 0, 0, 128, 191, 0, 0, 128, 64, 0, 0, 128, 191, 0, 0, 0, 0, 0, 0, 128, 191};
.const .align 4 .b8 _ZN34_INTERNAL_5ecb3e58_4_k_cu_1ed742ef36_GLOBAL__N__5ecb3e58_4_k_cu_1ed742ef9c_sharpenE[36] = {0, 0, 0, 0, 0, 0, 128, 191, 0, 0, 0, 0, 0, 0, 128, 191, 0, 0, 160, 64, 0, 0, 128, 191, 0, 0, 0, 0, 0, 0, 128, 191};

.entry _ZN36_GLOBAL__N__5ecb3e58_4_k_cu_1ed742ef11convolveRGBEPKhPhiiNS_10FilterTypeE(
	.param .u64 .ptr .align 1 _ZN36_GLOBAL__N__5ecb3e58_4_k_cu_1ed742ef11convolveRGBEPKhPhiiNS_10FilterTypeE_param_0,
	.param .u64 .ptr .align 1 _ZN36_GLOBAL__N__5ecb3e58_4_k_cu_1ed742ef11convolveRGBEPKhPhiiNS_10FilterTypeE_param_1,
	.param .u32 _ZN36_GLOBAL__N__5ecb3e58_4_k_cu_1ed742ef11convolveRGBEPKhPhiiNS_10FilterTypeE_param_2,
	.param .u32 _ZN36_GLOBAL__N__5ecb3e58_4_k_cu_1ed742ef11convolveRGBEPKhPhiiNS_10FilterTypeE_param_3,
	.param .u32 _ZN36_GLOBAL__N__5ecb3e58_4_k_cu_1ed742ef11convolveRGBEPKhPhiiNS_10FilterTypeE_param_4
)
{
	.reg .pred 	%p<10>;
	.reg .b16 	%rs<55>;
	.reg .b32 	%r<75>;
	.reg .b32 	%f<292>;
	.reg .b64 	%rd<25>;
	// demoted variable
	.shared .align 4 .b8 _ZZN36_GLOBAL__N__5ecb3e58_4_k_cu_1ed742ef11convolveRGBEPKhPhiiNS_10FilterTypeEE4tile[3888];
	ld.param.u64 	%rd3, [_ZN36_GLOBAL__N__5ecb3e58_4_k_cu_1ed742ef11convolveRGBEPKhPhiiNS_10FilterTypeE_param_0];
	ld.param.u64 	%rd2, [_ZN36_GLOBAL__N__5ecb3e58_4_k_cu_1ed742ef11convolveRGBEPKhPhiiNS_10FilterTypeE_param_1];
	ld.param.u32 	%r11, [_ZN36_GLOBAL__N__5ecb3e58_4_k_cu_1ed742ef11convolveRGBEPKhPhiiNS_10FilterTypeE_param_2];
	ld.param.u32 	%r12, [_ZN36_GLOBAL__N__5ecb3e58_4_k_cu_1ed742ef11convolveRGBEPKhPhiiNS_10FilterTypeE_param_3];
	ld.param.u32 	%r13, [_ZN36_GLOBAL__N__5ecb3e58_4_k_cu_1ed742ef11convolveRGBEPKhPhiiNS_10FilterTypeE_param_4];
	cvta.to.global.u64 	%rd1, %rd3;
	mov.u32 	%r1, %tid.x;
	mov.u32 	%r2, %tid.y;
	mov.u32 	%r14, %ctaid.x;
	shl.b32 	%r15, %r14, 4;
	add.s32 	%r3, %r15, %r1;
	mov.u32 	%r16, %ctaid.y;
	shl.b32 	%r17, %r16, 4;
	add.s32 	%r4, %r17, %r2;
	add.s32 	%r5, %r11, -1;
	min.s32 	%r18, %r3, %r5;
	max.s32 	%r6, %r18, 0;
	add.s32 	%r7, %r12, -1;
	min.s32 	%r19, %r4, %r7;
	max.s32 	%r20, %r19, 0;
	mul.lo.s32 	%r8, %r20, %r11;
	add.s32 	%r21, %r8, %r6;
	mul.lo.s32 	%r22, %r21, 3;
	cvt.s64.s32 	%rd4, %r22;
	add.s64 	%rd5, %rd1, %rd4;
	ld.global.nc.u8 	%rs1, [%rd5];
	cvt.u16.u8 	%rs2, %rs1;
	cvt.rn.f32.u16 	%f16, %rs2;
	mov.u32 	%r23, _ZZN36_GLOBAL__N__5ecb3e58_4_k_cu_1ed742ef11convolveRGBEPKhPhiiNS_10FilterTypeEE4tile;
	mad.lo.s32 	%r9, %r2, 216, %r23;
	mad.lo.s32 	%r24, %r1, 12, %r9;
	add.s32 	%r10, %r24, 216;
	st.shared.f32 	[%r24+228], %f16;
	ld.global.nc.u8 	%rs3, [%rd5+1];
	cvt.u16.u8 	%rs4, %rs3;
	cvt.rn.f32.u16 	%f17, %rs4;
	st.shared.f32 	[%r24+232], %f17;
	ld.global.nc.u8 	%rs5, [%rd5+2];
	cvt.u16.u8 	%rs6, %rs5;
	cvt.rn.f32.u16 	%f18, %rs6;
	st.shared.f32 	[%r24+236], %f18;
	setp.ne.s32 	%p1, %r1, 0;
	@%p1 bra 	$L__BB0_2;
	add.s32 	%r25, %r3, -1;
	min.s32 	%r26, %r25, %r5;
	max.s32 	%r27, %r26, 0;
	add.s32 	%r28, %r8, %r27;
	mul.lo.s32 	%r29, %r28, 3;
	cvt.s64.s32 	%rd6, %r29;
	add.s64 	%rd7, %rd1, %rd6;
	ld.global.nc.u8 	%rs7, [%rd7];
	cvt.u16.u8 	%rs8, %rs7;
	cvt.rn.f32.u16 	%f19, %rs8;
	st.shared.f32 	[%r9+216], %f19;
	ld.global.nc.u8 	%rs9, [%rd7+1];
	cvt.u16.u8 	%rs10, %rs9;
	cvt.rn.f32.u16 	%f20, %rs10;
	st.shared.f32 	[%r9+220], %f20;
	ld.global.nc.u8 	%rs11, [%rd7+2];
	cvt.u16.u8 	%rs12, %rs11;
	cvt.rn.f32.u16 	%f21, %rs12;
	st.shared.f32 	[%r9+224], %f21;
	add.s32 	%r30, %r3, 16;
	min.s32 	%r31, %r30, %r5;
	max.s32 	%r32, %r31, 0;
	add.s32 	%r33, %r8, %r32;
	mul.lo.s32 	%r34, %r33, 3;
	cvt.s64.s32 	%rd8, %r34;
	add.s64 	%rd9, %rd1, %rd8;
	ld.global.nc.u8 	%rs13, [%rd9];
	cvt.u16.u8 	%rs14, %rs13;
	cvt.rn.f32.u16 	%f22, %rs14;
	st.shared.f32 	[%r9+420], %f22;
	ld.global.nc.u8 	%rs15, [%rd9+1];
	cvt.u16.u8 	%rs16, %rs15;
	cvt.rn.f32.u16 	%f23, %rs16;
	st.shared.f32 	[%r9+424], %f23;
	ld.global.nc.u8 	%rs17, [%rd9+2];
	cvt.u16.u8 	%rs18, %rs17;
	cvt.rn.f32.u16 	%f24, %rs18;
	st.shared.f32 	[%r9+428], %f24;
$L__BB0_2:
	setp.ne.s32 	%p2, %r2, 0;
	@%p2 bra 	$L__BB0_4;
	add.s32 	%r35, %r4, -1;
	min.s32 	%r36, %r35, %r7;
	max.s32 	%r37, %r36, 0;
	mad.lo.s32 	%r38, %r37, %r11, %r6;
	mul.lo.s32 	%r39, %r38, 3;
	cvt.s64.s32 	%rd10, %r39;
	add.s64 	%rd11, %rd1, %rd10;
	ld.global.nc.u8 	%rs19, [%rd11];
	cvt.u16.u8 	%rs20, %rs19;
	cvt.rn.f32.u16 	%f25, %rs20;
	mad.lo.s32 	%r41, %r1, 12, %r23;
	st.shared.f32 	[%r41+12], %f25;
	ld.global.nc.u8 	%rs21, [%rd11+1];
	cvt.u16.u8 	%rs22, %rs21;
	cvt.rn.f32.u16 	%f26, %rs22;
	st.shared.f32 	[%r41+16], %f26;
	ld.global.nc.u8 	%rs23, [%rd11+2];
	cvt.u16.u8 	%rs24, %rs23;
	cvt.rn.f32.u16 	%f27, %rs24;
	st.shared.f32 	[%r41+20], %f27;
	add.s32 	%r42, %r4, 16;
	min.s32 	%r43, %r42, %r7;
	max.s32 	%r44, %r43, 0;
	mad.lo.s32 	%r45, %r44, %r11, %r6;
	mul.lo.s32 	%r46, %r45, 3;
	cvt.s64.s32 	%rd12, %r46;
	add.s64 	%rd13, %rd1, %rd12;
	ld.global.nc.u8 	%rs25, [%rd13];
	cvt.u16.u8 	%rs26, %rs25;
	cvt.rn.f32.u16 	%f28, %rs26;
	st.shared.f32 	[%r41+3684], %f28;
	ld.global.nc.u8 	%rs27, [%rd13+1];
	cvt.u16.u8 	%rs28, %rs27;
	cvt.rn.f32.u16 	%f29, %rs28;
	st.shared.f32 	[%r41+3688], %f29;
	ld.global.nc.u8 	%rs29, [%rd13+2];
	cvt.u16.u8 	%rs30, %rs29;
	cvt.rn.f32.u16 	%f30, %rs30;
	st.shared.f32 	[%r41+3692], %f30;
$L__BB0_4:
	or.b32  	%r47, %r1, %r2;
	setp.ne.s32 	%p3, %r47, 0;
	@%p3 bra 	$L__BB0_6;
	add.s32 	%r48, %r3, -1;
	add.s32 	%r49, %r4, -1;
	min.s32 	%r50, %r48, %r5;
	max.s32 	%r51, %r50, 0;
	min.s32 	%r52, %r49, %r7;
	max.s32 	%r53, %r52, 0;
	mul.lo.s32 	%r54, %r53, %r11;
	add.s32 	%r55, %r54, %r51;
	mul.lo.s32 	%r56, %r55, 3;
	cvt.s64.s32 	%rd14, %r56;
	add.s64 	%rd15, %rd1, %rd14;
	ld.global.nc.u8 	%rs31, [%rd15];
	cvt.u16.u8 	%rs32, %rs31;
	cvt.rn.f32.u16 	%f31, %rs32;
	st.shared.f32 	[%r10+-216], %f31;
	ld.global.nc.u8 	%rs33, [%rd15+1];
	cvt.u16.u8 	%rs34, %rs33;
	cvt.rn.f32.u16 	%f32, %rs34;
	st.shared.f32 	[%r10+-212], %f32;
	ld.global.nc.u8 	%rs35, [%rd15+2];
	cvt.u16.u8 	%rs36, %rs35;
	cvt.rn.f32.u16 	%f33, %rs36;
	st.shared.f32 	[%r10+-208], %f33;
	add.s32 	%r57, %r3, 16;
	min.s32 	%r58, %r57, %r5;
	max.s32 	%r59, %r58, 0;
	add.s32 	%r60, %r54, %r59;
	mul.lo.s32 	%r61, %r60, 3;
	cvt.s64.s32 	%rd16, %r61;
	add.s64 	%rd17, %rd1, %rd16;
	ld.global.nc.u8 	%rs37, [%rd17];
	cvt.u16.u8 	%rs38, %rs37;
	cvt.rn.f32.u16 	%f34, %rs38;
	st.shared.f32 	[%r10+-12], %f34;
	ld.global.nc.u8 	%rs39, [%rd17+1];
	cvt.u16.u8 	%rs40, %rs39;
	cvt.rn.f32.u16 	%f35, %rs40;
	st.shared.f32 	[%r10+-8], %f35;
	ld.global.nc.u8 	%rs41, [%rd17+2];
	cvt.u16.u8 	%rs42, %rs41;
	cvt.rn.f32.u16 	%f36, %rs42;
	st.shared.f32 	[%r10+-4], %f36;
	add.s32 	%r62, %r4, 16;
	min.s32 	%r63, %r62, %r7;
	max.s32 	%r64, %r63, 0;
	mul.lo.s32 	%r65, %r64, %r11;
	add.s32 	%r66, %r65, %r51;
	mul.lo.s32 	%r67, %r66, 3;
	cvt.s64.s32 	%rd18, %r67;
	add.s64 	%rd19, %rd1, %rd18;
	ld.global.nc.u8 	%rs43, [%rd19];
	cvt.u16.u8 	%rs44, %rs43;
	cvt.rn.f32.u16 	%f37, %rs44;
	st.shared.f32 	[%r10+3456], %f37;
	ld.global.nc.u8 	%rs45, [%rd19+1];
	cvt.u16.u8 	%rs46, %rs45;
	cvt.rn.f32.u16 	%f38, %rs46;
	st.shared.f32 	[%r10+3460], %f38;
	ld.global.nc.u8 	%rs47, [%rd19+2];
	cvt.u16.u8 	%rs48, %rs47;
	cvt.rn.f32.u16 	%f39, %rs48;
	st.shared.f32 	[%r10+3464], %f39;
	add.s32 	%r68, %r65, %r59;
	mul.lo.s32 	%r69, %r68, 3;
	cvt.s64.s32 	%rd20, %r69;
	add.s64 	%rd21, %rd1, %rd20;
	ld.global.nc.u8 	%rs49, [%rd21];
	cvt.u16.u8 	%rs50, %rs49;
	cvt.rn.f32.u16 	%f40, %rs50;
	st.shared.f32 	[%r10+3660], %f40;
	ld.global.nc.u8 	%rs51, [%rd21+1];
	cvt.u16.u8 	%rs52, %rs51;
	cvt.rn.f32.u16 	%f41, %rs52;
	st.shared.f32 	[%r10+3664], %f41;
	ld.global.nc.u8 	%rs53, [%rd21+2];
	cvt.u16.u8 	%rs54, %rs53;
	cvt.rn.f32.u16 	%f42, %rs54;
	st.shared.f32 	[%r10+3668], %f42;
$L__BB0_6:
	bar.sync 	0;
	setp.ge.s32 	%p4, %r3, %r11;
	setp.ge.s32 	%p5, %r4, %r12;
	or.pred  	%p6, %p4, %p5;
	@%p6 bra 	$L__BB0_15;
	setp.eq.s32 	%p7, %r13, 3;
	@%p7 bra 	$L__BB0_12;
	setp.eq.s32 	%p8, %r13, 2;
	@%p8 bra 	$L__BB0_11;
	setp.ne.s32 	%p9, %r13, 1;
	@%p9 bra 	$L__BB0_13;
	ld.const.f32 	%f163, [_ZN34_INTERNAL_5ecb3e58_4_k_cu_1ed742ef36_GLOBAL__N__5ecb3e58_4_k_cu_1ed742ef10c_gaussianE];
	ld.shared.f32 	%f164, [%r10+-216];
	fma.rn.f32 	%f165, %f163, %f164, 0f00000000;
	ld.shared.f32 	%f166, [%r10+-212];
	fma.rn.f32 	%f167, %f163, %f166, 0f00000000;
	ld.shared.f32 	%f168, [%r10+-208];
	fma.rn.f32 	%f169, %f163, %f168, 0f00000000;
	ld.const.f32 	%f170, [_ZN34_INTERNAL_5ecb3e58_4_k_cu_1ed742ef36_GLOBAL__N__5ecb3e58_4_k_cu_1ed742ef10c_gaussianE+4];
	ld.shared.f32 	%f171, [%r10+-204];
	fma.rn.f32 	%f172, %f170, %f171, %f165;
	ld.shared.f32 	%f173, [%r10+-200];
	fma.rn.f32 	%f174, %f170, %f173, %f167;
	ld.shared.f32 	%f175, [%r10+-196];
	fma.rn.f32 	%f176, %f170, %f175, %f169;
	ld.const.f32 	%f177, [_ZN34_INTERNAL_5ecb3e58_4_k_cu_1ed742ef36_GLOBAL__N__5ecb3e58_4_k_cu_1ed742ef10c_gaussianE+8];
	ld.shared.f32 	%f178, [%r10+-192];
	fma.rn.f32 	%f179, %f177, %f178, %f172;
	ld.shared.f32 	%f180, [%r10+-188];
	fma.rn.f32 	%f181, %f177, %f180, %f174;
	ld.shared.f32 	%f182, [%r10+-184];
	fma.rn.f32 	%f183, %f177, %f182, %f176;
	ld.const.f32 	%f184, [_ZN34_INTERNAL_5ecb3e58_4_k_cu_1ed742ef36_GLOBAL__N__5ecb3e58_4_k_cu_1ed742ef10c_gaussianE+12];
	ld.shared.f32 	%f185, [%r10];
	fma.rn.f32 	%f186, %f184, %f185, %f179;
	ld.shared.f32 	%f187, [%r10+4];
	fma.rn.f32 	%f188, %f184, %f187, %f181;
	ld.shared.f32 	%f189, [%r10+8];
	fma.rn.f32 	%f190, %f184, %f189, %f183;
	ld.const.f32 	%f191, [_ZN34_INTERNAL_5ecb3e58_4_k_cu_1ed742ef36_GLOBAL__N__5ecb3e58_4_k_cu_1ed742ef10c_gaussianE+16];
	ld.shared.f32 	%f192, [%r10+12];
	fma.rn.f32 	%f193, %f191, %f192, %f186;
	ld.shared.f32 	%f194, [%r10+16];
	fma.rn.f32 	%f195, %f191, %f194, %f188;
	ld.shared.f32 	%f196, [%r10+20];
	fma.rn.f32 	%f197, %f191, %f196, %f190;
	ld.const.f32 	%f198, [_ZN34_INTERNAL_5ecb3e58_4_k_cu_1ed742ef36_GLOBAL__N__5ecb3e58_4_k_cu_1ed742ef10c_gaussianE+20];
	ld.shared.f32 	%f199, [%r10+24];
	fma.rn.f32 	%f200, %f198, %f199, %f193;
	ld.shared.f32 	%f201, [%r10+28];
	fma.rn.f32 	%f202, %f198, %f201, %f195;
	ld.shared.f32 	%f203, [%r10+32];
	fma.rn.f32 	%f204, %f198, %f203, %f197;
	ld.const.f32 	%f205, [_ZN34_INTERNAL_5ecb3e58_4_k_cu_1ed742ef36_GLOBAL__N__5ecb3e58_4_k_cu_1ed742ef10c_gaussianE+24];
	ld.shared.f32 	%f206, [%r10+216];
	fma.rn.f32 	%f207, %f205, %f206, %f200;
	ld.shared.f32 	%f208, [%r10+220];
	fma.rn.f32 	%f209, %f205, %f208, %f202;
	ld.shared.f32 	%f210, [%r10+224];
	fma.rn.f32 	%f211, %f205, %f210, %f204;
	ld.const.f32 	%f212, [_ZN34_INTERNAL_5ecb3e58_4_k_cu_1ed742ef36_GLOBAL__N__5ecb3e58_4_k_cu_1ed742ef10c_gaussianE+28];
	ld.shared.f32 	%f213, [%r10+228];
	fma.rn.f32 	%f214, %f212, %f213, %f207;
	ld.shared.f32 	%f215, [%r10+232];
	fma.rn.f32 	%f216, %f212, %f215, %f209;
	ld.shared.f32 	%f217, [%r10+236];
	fma.rn.f32 	%f218, %f212, %f217, %f211;
	ld.const.f32 	%f219, [_ZN34_INTERNAL_5ecb3e58_4_k_cu_1ed742ef36_GLOBAL__N__5ecb3e58_4_k_cu_1ed742ef10c_gaussianE+32];
	ld.shared.f32 	%f220, [%r10+240];
	fma.rn.f32 	%f289, %f219, %f220, %f214;
	ld.shared.f32 	%f221, [%r10+244];
	fma.rn.f32 	%f290, %f219, %f221, %f216;
	ld.shared.f32 	%f222, [%r10+248];
	fma.rn.f32 	%f291, %f219, %f222, %f218;
	bra.uni 	$L__BB0_14;
$L__BB0_11:
	ld.const.f32 	%f103, [_ZN34_INTERNAL_5ecb3e58_4_k_cu_1ed742ef36_GLOBAL__N__5ecb3e58_4_k_cu_1ed742ef6c_edgeE];
	ld.shared.f32 	%f104, [%r10+-216];
	fma.rn.f32 	%f105, %f103, %f104, 0f00000000;
	ld.shared.f32 	%f106, [%r10+-212];
	fma.rn.f32 	%f107, %f103, %f106, 0f00000000;
	ld.shared.f32 	%f108, [%r10+-208];
	fma.rn.f32 	%f109, %f103, %f108, 0f00000000;
	ld.const.f32 	%f110, [_ZN34_INTERNAL_5ecb3e58_4_k_cu_1ed742ef36_GLOBAL__N__5ecb3e58_4_k_cu_1ed742ef6c_edgeE+4];
	ld.shared.f32 	%f111, [%r10+-204];
	fma.rn.f32 	%f112, %f110, %f111, %f105;
	ld.shared.f32 	%f113, [%r10+-200];
	fma.rn.f32 	%f114, %f110, %f113, %f107;
	ld.shared.f32 	%f115, [%r10+-196];
	fma.rn.f32 	%f116, %f110, %f115, %f109;
	ld.const.f32 	%f117, [_ZN34_INTERNAL_5ecb3e58_4_k_cu_1ed742ef36_GLOBAL__N__5ecb3e58_4_k_cu_1ed742ef6c_edgeE+8];
	ld.shared.f32 	%f118, [%r10+-192];
	fma.rn.f32 	%f119, %f117, %f118, %f112;
	ld.shared.f32 	%f120, [%r10+-188];
	fma.rn.f32 	%f121, %f117, %f120, %f114;
	ld.shared.f32 	%f122, [%r10+-184];
	fma.rn.f32 	%f123, %f117, %f122, %f116;
	ld.const.f32 	%f124, [_ZN34_INTERNAL_5ecb3e58_4_k_cu_1ed742ef36_GLOBAL__N__5ecb3e58_4_k_cu_1ed742ef6c_edgeE+12];
	ld.shared.f32 	%f125, [%r10];
	fma.rn.f32 	%f126, %f124, %f125, %f119;
	ld.shared.f32 	%f127, [%r10+4];
	fma.rn.f32 	%f128, %f124, %f127, %f121;
	ld.shared.f32 	%f129, [%r10+8];
	fma.rn.f32 	%f130, %f124, %f129, %f123;
	ld.const.f32 	%f131, [_ZN34_INTERNAL_5ecb3e58_4_k_cu_1ed742ef36_GLOBAL__N__5ecb3e58_4_k_cu_1ed742ef6c_edgeE+16];
	ld.shared.f32 	%f132, [%r10+12];
	fma.rn.f32 	%f133, %f131, %f132, %f126;
	ld.shared.f32 	%f134, [%r10+16];
	fma.rn.f32 	%f135, %f131, %f134, %f128;
	ld.shared.f32 	%f136, [%r10+20];
	fma.rn.f32 	%f137, %f131, %f136, %f130;
	ld.const.f32 	%f138, [_ZN34_INTERNAL_5ecb3e58_4_k_cu_1ed742ef36_GLOBAL__N__5ecb3e58_4_k_cu_1ed742ef6c_edgeE+20];
	ld.shared.f32 	%f139, [%r10+24];
	fma.rn.f32 	%f140, %f138, %f139, %f133;
	ld.shared.f32 	%f141, [%r10+28];
	fma.rn.f32 	%f142, %f138, %f141, %f135;
	ld.shared.f32 	%f143, [%r10+32];
	fma.rn.f32 	%f144, %f138, %f143, %f137;
	ld.const.f32 	%f145, [_ZN34_INTERNAL_5ecb3e58_4_k_cu_1ed742ef36_GLOBAL__N__5ecb3e58_4_k_cu_1ed742ef6c_edgeE+24];
	ld.shared.f32 	%f146, [%r10+216];
	fma.rn.f32 	%f147, %f145, %f146, %f140;
	ld.shared.f32 	%f148, [%r10+220];
	fma.rn.f32 	%f149, %f145, %f148, %f142;
	ld.shared.f32 	%f150, [%r10+224];
	fma.rn.f32 	%f151, %f145, %f150, %f144;
	ld.const.f32 	%f152, [_ZN34_INTERNAL_5ecb3e58_4_k_cu_1ed742ef36_GLOBAL__N__5ecb3e58_4_k_cu_1ed742ef6c_edgeE+28];
	ld.shared.f32 	%f153, [%r10+228];
	fma.rn.f32 	%f154, %f152, %f153, %f147;
	ld.shared.f32 	%f155, [%r10+232];
	fma.rn.f32 	%f156, %f152, %f155, %f149;
	ld.shared.f32 	%f157, [%r10+236];
	fma.rn.f32 	%f158, %f152, %f157, %f151;
	ld.const.f32 	%f159, [_ZN34_INTERNAL_5ecb3e58_4_k_cu_1ed742ef36_GLOBAL__N__5ecb3e58_4_k_cu_1ed742ef6c_edgeE+32];
	ld.shared.f32 	%f160, [%r10+240];
	fma.rn.f32 	%f289, %f159, %f160, %f154;
	ld.shared.f32 	%f161, [%r10+244];
	fma.rn.f32 	%f290, %f159, %f161, %f156;
	ld.shared.f32 	%f162, [%r10+248];
	fma.rn.f32 	%f291, %f159, %f162, %f158;
	bra.uni 	$L__BB0_14;
$L__BB0_12:
	ld.const.f32 	%f43, [_ZN34_INTERNAL_5ecb3e58_4_k_cu_1ed742ef36_GLOBAL__N__5ecb3e58_4_k_cu_1ed742ef9c_sharpenE];
	ld.shared.f32 	%f44, [%r10+-216];
	fma.rn.f32 	%f45, %f43, %f44, 0f00000000;
	ld.shared.f32 	%f46, [%r10+-212];
	fma.rn.f32 	%f47, %f43, %f46, 0f00000000;
	ld.shared.f32 	%f48, [%r10+-208];
	fma.rn.f32 	%f49, %f43, %f48, 0f00000000;
	ld.const.f32 	%f50, [_ZN34_INTERNAL_5ecb3e58_4_k_cu_1ed742ef36_GLOBAL__N__5ecb3e58_4_k_cu_1ed742ef9c_sharpenE+4];
	ld.shared.f32 	%f51, [%r10+-204];
	fma.rn.f32 	%f52, %f50, %f51, %f45;
	ld.shared.f32 	%f53, [%r10+-200];
	fma.rn.f32 	%f54, %f50, %f53, %f47;
	ld.shared.f32 	%f55, [%r10+-196];
	fma.rn.f32 	%f56, %f50, %f55, %f49;
	ld.const.f32 	%f57, [_ZN34_INTERNAL_5ecb3e58_4_k_cu_1ed742ef36_GLOBAL__N__5ecb3e58_4_k_cu_1ed742ef9c_sharpenE+8];
	ld.shared.f32 	%f58, [%r10+-192];
	fma.rn.f32 	%f59, %f57, %f58, %f52;
	ld.shared.f32 	%f60, [%r10+-188];
	fma.rn.f32 	%f61, %f57, %f60, %f54;
	ld.shared.f32 	%f62, [%r10+-184];
	fma.rn.f32 	%f63, %f57, %f62, %f56;
	ld.const.f32 	%f64, [_ZN34_INTERNAL_5ecb3e58_4_k_cu_1ed742ef36_GLOBAL__N__5ecb3e58_4_k_cu_1ed742ef9c_sharpenE+12];
	ld.shared.f32 	%f65, [%r10];
	fma.rn.f32 	%f66, %f64, %f65, %f59;
	ld.shared.f32 	%f67, [%r10+4];
	fma.rn.f32 	%f68, %f64, %f67, %f61;
	ld.shared.f32 	%f69, [%r10+8];
	fma.rn.f32 	%f70, %f64, %f69, %f63;
	ld.const.f32 	%f71, [_ZN34_INTERNAL_5ecb3e58_4_k_cu_1ed742ef36_GLOBAL__N__5ecb3e58_4_k_cu_1ed742ef9c_sharpenE+16];
	ld.shared.f32 	%f72, [%r10+12];
	fma.rn.f32 	%f73, %f71, %f72, %f66;
	ld.shared.f32 	%f74, [%r10+16];
	fma.rn.f32 	%f75, %f71, %f74, %f68;
	ld.shared.f32 	%f76, [%r10+20];
	fma.rn.f32 	%f77, %f71, %f76, %f70;
	ld.const.f32 	%f78, [_ZN34_INTERNAL_5ecb3e58_4_k_cu_1ed742ef36_GLOBAL__N__5ecb3e58_4_k_cu_1ed742ef9c_sharpenE+20];
	ld.shared.f32 	%f79, [%r10+24];
	fma.rn.f32 	%f80, %f78, %f79, %f73;
	ld.shared.f32 	%f81, [%r10+28];
	fma.rn.f32 	%f82, %f78, %f81, %f75;
	ld.shared.f32 	%f83, [%r10+32];
	fma.rn.f32 	%f84, %f78, %f83, %f77;
	ld.const.f32 	%f85, [_ZN34_INTERNAL_5ecb3e58_4_k_cu_1ed742ef36_GLOBAL__N__5ecb3e58_4_k_cu_1ed742ef9c_sharpenE+24];
	ld.shared.f32 	%f86, [%r10+216];
	fma.rn.f32 	%f87, %f85, %f86, %f80;
	ld.shared.f32 	%f88, [%r10+220];
	fma.rn.f32 	%f89, %f85, %f88, %f82;
	ld.shared.f32 	%f90, [%r10+224];
	fma.rn.f32 	%f91, %f85, %f90, %f84;
	ld.const.f32 	%f92, [_ZN34_INTERNAL_5ecb3e58_4_k_cu_1ed742ef36_GLOBAL__N__5ecb3e58_4_k_cu_1ed742ef9c_sharpenE+28];
	ld.shared.f32 	%f93, [%r10+228];
	fma.rn.f32 	%f94, %f92, %f93, %f87;
	ld.shared.f32 	%f95, [%r10+232];
	fma.rn.f32 	%f96, %f92, %f95, %f89;
	ld.shared.f32 	%f97, [%r10+236];
	fma.rn.f32 	%f98, %f92, %f97, %f91;
	ld.const.f32 	%f99, [_ZN34_INTERNAL_5ecb3e58_4_k_cu_1ed742ef36_GLOBAL__N__5ecb3e58_4_k_cu_1ed742ef9c_sharpenE+32];
	ld.shared.f32 	%f100, [%r10+240];
	fma.rn.f32 	%f289, %f99, %f100, %f94;
	ld.shared.f32 	%f101, [%r10+244];
	fma.rn.f32 	%f290, %f99, %f101, %f96;
	ld.shared.f32 	%f102, [%r10+248];
	fma.rn.f32 	%f291, %f99, %f102, %f98;
	bra.uni 	$L__BB0_14;
$L__BB0_13:
	ld.const.f32 	%f223, [_ZN34_INTERNAL_5ecb3e58_4_k_cu_1ed742ef36_GLOBAL__N__5ecb3e58_4_k_cu_1ed742ef10c_identityE];
	ld.shared.f32 	%f224, [%r10+-216];
	fma.rn.f32 	%f225, %f223, %f224, 0f00000000;
	ld.shared.f32 	%f226, [%r10+-212];
	fma.rn.f32 	%f227, %f223, %f226, 0f00000000;
	ld.shared.f32 	%f228, [%r10+-208];
	fma.rn.f32 	%f229, %f223, %f228, 0f00000000;
	ld.const.f32 	%f230, [_ZN34_INTERNAL_5ecb3e58_4_k_cu_1ed742ef36_GLOBAL__N__5ecb3e58_4_k_cu_1ed742ef10c_identityE+4];
	ld.shared.f32 	%f231, [%r10+-204];
	fma.rn.f32 	%f232, %f230, %f231, %f225;
	ld.shared.f32 	%f233, [%r10+-200];
	fma.rn.f32 	%f234, %f230, %f233, %f227;
	ld.shared.f32 	%f235, [%r10+-196];
	fma.rn.f32 	%f236, %f230, %f235, %f229;
	ld.const.f32 	%f237, [_ZN34_INTERNAL_5ecb3e58_4_k_cu_1ed742ef36_GLOBAL__N__5ecb3e58_4_k_cu_1ed742ef10c_identityE+8];
	ld.shared.f32 	%f238, [%r10+-192];
	fma.rn.f32 	%f239, %f237, %f238, %f232;
	ld.shared.f32 	%f240, [%r10+-188];
	fma.rn.f32 	%f241, %f237, %f240, %f234;
	ld.shared.f32 	%f242, [%r10+-184];
	fma.rn.f32 	%f243, %f237, %f242, %f236;
	ld.const.f32 	%f244, [_ZN34_INTERNAL_5ecb3e58_4_k_cu_1ed742ef36_GLOBAL__N__5ecb3e58_4_k_cu_1ed742ef10c_identityE+12];
	ld.shared.f32 	%f245, [%r10];
	fma.rn.f32 	%f246, %f244, %f245, %f239;
	ld.shared.f32 	%f247, [%r10+4];
	fma.rn.f32 	%f248, %f244, %f247, %f241;
	ld.shared.f32 	%f249, [%r10+8];
	fma.rn.f32 	%f250, %f244, %f249, %f243;
	ld.const.f32 	%f251, [_ZN34_INTERNAL_5ecb3e58_4_k_cu_1ed742ef36_GLOBAL__N__5ecb3e58_4_k_cu_1ed742ef10c_identityE+16];
	ld.shared.f32 	%f252, [%r10+12];
	fma.rn.f32 	%f253, %f251, %f252, %f246;
	ld.shared.f32 	%f254, [%r10+16];
	fma.rn.f32 	%f255, %f251, %f254, %f248;
	ld.shared.f32 	%f256, [%r10+20];
	fma.rn.f32 	%f257, %f251, %f256, %f250;
	ld.const.f32 	%f258, [_ZN34_INTERNAL_5ecb3e58_4_k_cu_1ed742ef36_GLOBAL__N__5ecb3e58_4_k_cu_1ed742ef10c_identityE+20];
	ld.shared.f32 	%f259, [%r10+24];
	fma.rn.f32 	%f260, %f258, %f259, %f253;
	ld.shared.f32 	%f261, [%r10+28];
	fma.rn.f32 	%f262, %f258, %f261, %f255;
	ld.shared.f32 	%f263, [%r10+32];
	fma.rn.f32 	%f264, %f258, %f263, %f257;
	ld.const.f32 	%f265, [_ZN34_INTERNAL_5ecb3e58_4_k_cu_1ed742ef36_GLOBAL__N__5ecb3e58_4_k_cu_1ed742ef10c_identityE+24];
	ld.shared.f32 	%f266, [%r10+216];
	fma.rn.f32 	%f267, %f265, %f266, %f260;
	ld.shared.f32 	%f268, [%r10+220];
	fma.rn.f32 	%f269, %f265, %f268, %f262;
	ld.shared.f32 	%f270, [%r10+224];
	fma.rn.f32 	%f271, %f265, %f270, %f264;
	ld.const.f32 	%f272, [_ZN34_INTERNAL_5ecb3e58_4_k_cu_1ed742ef36_GLOBAL__N__5ecb3e58_4_k_cu_1ed742ef10c_identityE+28];
	ld.shared.f32 	%f273, [%r10+228];
	fma.rn.f32 	%f274, %f272, %f273, %f267;
	ld.shared.f32 	%f275, [%r10+232];
	fma.rn.f32 	%f276, %f272, %f275, %f269;
	ld.shared.f32 	%f277, [%r10+236];
	fma.rn.f32 	%f278, %f272, %f277, %f271;
	ld.const.f32 	%f279, [_ZN34_INTERNAL_5ecb3e58_4_k_cu_1ed742ef36_GLOBAL__N__5ecb3e58_4_k_cu_1ed742ef10c_identityE+32];
	ld.shared.f32 	%f280, [%r10+240];
	fma.rn.f32 	%f289, %f279, %f280, %f274;
	ld.shared.f32 	%f281, [%r10+244];
	fma.rn.f32 	%f290, %f279, %f281, %f276;
	ld.shared.f32 	%f282, [%r10+248];
	fma.rn.f32 	%f291, %f279, %f282, %f278;
$L__BB0_14:
	mad.lo.s32 	%r70, %r11, %r4, %r3;
	mul.lo.s32 	%r71, %r70, 3;
	max.f32 	%f283, %f289, 0f00000000;
	min.f32 	%f284, %f283, 0f437F0000;
	cvt.rzi.u32.f32 	%r72, %f284;
	cvt.s64.s32 	%rd22, %r71;
	cvta.to.global.u64 	%rd23, %rd2;
	add.s64 	%rd24, %rd23, %rd22;
	st.global.u8 	[%rd24], %r72;
	max.f32 	%f285, %f290, 0f00000000;
	min.f32 	%f286, %f285, 0f437F0000;
	cvt.rzi.u32.f32 	%r73, %f286;
	st.global.u8 	[%rd24+1], %r73;
	max.f32 	%f287, %f291, 0f00000000;
	min.f32 	%f288, %f287, 0f437F0000;
	cvt.rzi.u32.f32 	%r74, %f288;
	st.global.u8 	[%rd24+2], %r74;
$L__BB0_15:
	ret;

}


// ===== COMPILED SASS (sm_100) =====

	.target	sm_100

	.elftype	@"ET_EXEC"


//--------------------- .note.nv.tkinfo           --------------------------
	.section	.note.nv.tkinfo,"",@"SHT_NOTE"
	.sectionflags	@"SHF_NOTE_NV_TKINFO"
	.tkinfo
        /*0018*/ 	.word	0x00000002
        /*0030*/ 	.string	""
        /*0030*/ 	.string	"ptxas"
        /*0030*/ 	.string	"Cuda compilation tools, release 13.0, V13.0.88"
        /*0030*/ 	.string	"Build cuda_13.0.r13.0/compiler.36424714_0"
        /*0030*/ 	.string	"-arch sm_100 -m 64 "



//--------------------- .note.nv.cuinfo           --------------------------
	.section	.note.nv.cuinfo,"",@"SHT_NOTE"
	.sectionflags	@"SHF_NOTE_NV_CUINFO"
        /*0018*/ 	.short	0x0002
        /*001a*/ 	.short	0x0064
        /*001c*/ 	.short	0x0082
	.zero		2


//--------------------- .nv.info                  --------------------------
	.section	.nv.info,"",@"SHT_CUDA_INFO"
	.align	4


	//----- nvinfo : EIATTR_REGCOUNT
	.align		4
        /*0000*/ 	.byte	0x04, 0x2f
        /*0002*/ 	.short	(.L_5 - .L_4)
	.align		4
.L_4:
        /*0004*/ 	.word	index@(_ZN36_GLOBAL__N__5ecb3e58_4_k_cu_1ed742ef11convolveRGBEPKhPhiiNS_10FilterTypeE)
        /*0008*/ 	.word	0x0000001f


	//----- nvinfo : EIATTR_FRAME_SIZE
	.align		4
.L_5:
        /*000c*/ 	.byte	0x04, 0x11
        /*000e*/ 	.short	(.L_7 - .L_6)
	.align		4
.L_6:
        /*0010*/ 	.word	index@(_ZN36_GLOBAL__N__5ecb3e58_4_k_cu_1ed742ef11convolveRGBEPKhPhiiNS_10FilterTypeE)
        /*0014*/ 	.word	0x00000000


	//----- nvinfo : EIATTR_MIN_STACK_SIZE
	.align		4
.L_7:
        /*0018*/ 	.byte	0x04, 0x12
        /*001a*/ 	.short	(.L_9 - .L_8)
	.align		4
.L_8:
        /*001c*/ 	.word	index@(_ZN36_GLOBAL__N__5ecb3e58_4_k_cu_1ed742ef11convolveRGBEPKhPhiiNS_10FilterTypeE)
        /*0020*/ 	.word	0x00000000
.L_9:


//--------------------- .nv.compat                --------------------------
	.section	.nv.compat,"",@"SHT_CUDA_COMPAT_INFO"
	.align	4
        /*0000*/ 	.byte	0x02, 0x09, 0x00, 0x00, 0x02, 0x02, 0x01, 0x00, 0x02, 0x05, 0x05, 0x00, 0x03, 0x07, 0x01, 0x01
        /*0010*/ 	.byte	0x02, 0x03, 0x00, 0x00, 0x02, 0x06, 0x01, 0x00, 0x04, 0x0b, 0x08, 0x00, 0x09, 0x00, 0x00, 0x00
        /*0020*/ 	.byte	0x00, 0x00, 0x00, 0x00


//--------------------- .nv.info._ZN36_GLOBAL__N__5ecb3e58_4_k_cu_1ed742ef11convolveRGBEPKhPhiiNS_10FilterTypeE --------------------------
	.section	.nv.info._ZN36_GLOBAL__N__5ecb3e58_4_k_cu_1ed742ef11convolveRGBEPKhPhiiNS_10FilterTypeE,"",@"SHT_CUDA_INFO"
	.sectionflags	@""
	.align	4


	//----- nvinfo : EIATTR_CUDA_API_VERSION
	.align		4
        /*0000*/ 	.byte	0x04, 0x37
        /*0002*/ 	.short	(.L_11 - .L_10)
.L_10:
        /*0004*/ 	.word	0x00000082


	//----- nvinfo : EIATTR_KPARAM_INFO
	.align		4
.L_11:
        /*0008*/ 	.byte	0x04, 0x17
        /*000a*/ 	.short	(.L_13 - .L_12)
.L_12:
        /*000c*/ 	.word	0x00000000
        /*0010*/ 	.short	0x0004
        /*0012*/ 	.short	0x0018
        /*0014*/ 	.byte	0x00, 0xf0, 0x11, 0x00


	//----- nvinfo : EIATTR_KPARAM_INFO
	.align		4
.L_13:
        /*0018*/ 	.byte	0x04, 0x17
        /*001a*/ 	.short	(.L_15 - .L_14)
.L_14:
        /*001c*/ 	.word	0x00000000
        /*0020*/ 	.short	0x0003
        /*0022*/ 	.short	0x0014
        /*0024*/ 	.byte	0x00, 0xf0, 0x11, 0x00


	//----- nvinfo : EIATTR_KPARAM_INFO
	.align		4
.L_15:
        /*0028*/ 	.byte	0x04, 0x17
        /*002a*/ 	.short	(.L_17 - .L_16)
.L_16:
        /*002c*/ 	.word	0x00000000
        /*0030*/ 	.short	0x0002
        /*0032*/ 	.short	0x0010
        /*0034*/ 	.byte	0x00, 0xf0, 0x11, 0x00


	//----- nvinfo : EIATTR_KPARAM_INFO
	.align		4
.L_17:
        /*0038*/ 	.byte	0x04, 0x17
        /*003a*/ 	.short	(.L_19 - .L_18)
.L_18:
        /*003c*/ 	.word	0x00000000
        /*0040*/ 	.short	0x0001
        /*0042*/ 	.short	0x0008
        /*0044*/ 	.byte	0x00, 0xf5, 0x21, 0x00


	//----- nvinfo : EIATTR_KPARAM_INFO
	.align		4
.L_19:
        /*0048*/ 	.byte	0x04, 0x17
        /*004a*/ 	.short	(.L_21 - .L_20)
.L_20:
        /*004c*/ 	.word	0x00000000
        /*0050*/ 	.short	0x0000
        /*0052*/ 	.short	0x0000
        /*0054*/ 	.byte	0x00, 0xf5, 0x21, 0x00


	//----- nvinfo : EIATTR_SPARSE_MMA_MASK
	.align		4
.L_21:
        /*0058*/ 	.byte	0x03, 0x50
        /*005a*/ 	.short	0x0000


	//----- nvinfo : EIATTR_MAXREG_COUNT
	.align		4
        /*005c*/ 	.byte	0x03, 0x1b
        /*005e*/ 	.short	0x00ff


	//----- nvinfo : EIATTR_NUM_BARRIERS
	.align		4
        /*0060*/ 	.byte	0x02, 0x4c
        /*0062*/ 	.byte	0x01
	.zero		1


	//----- nvinfo : EIATTR_MERCURY_ISA_VERSION
	.align		4
        /*0064*/ 	.byte	0x03, 0x5f
        /*0066*/ 	.short	0x0101


	//----- nvinfo : EIATTR_VRC_CTA_INIT_COUNT
	.align		4
        /*0068*/ 	.byte	0x02, 0x4a
	.zero		1
	.zero		1


	//----- nvinfo : EIATTR_EXIT_INSTR_OFFSETS
	.align		4
        /*006c*/ 	.byte	0x04, 0x1c
        /*006e*/ 	.short	(.L_23 - .L_22)


	//   ....[0]....
.L_22:
        /*0070*/ 	.word	0x000009e0


	//   ....[1]....
        /*0074*/ 	.word	0x00001a20


	//----- nvinfo : EIATTR_INDIRECT_BRANCH_TARGETS
	.align		4
.L_23:
        /*0078*/ 	.byte	0x04, 0x34
        /*007a*/ 	.short	(.L_25 - .L_24)


	//   ....[0]....
.L_24:
        /*007c*/ 	.word	.L_x_9@srel
        /*0080*/ 	.short	0x0
        /*0082*/ 	.short	0x0
        /*0084*/ 	.word	0x3
        /*0088*/ 	.word	.L_x_10@srel
        /*008c*/ 	.word	.L_x_11@srel
        /*0090*/ 	.word	.L_x_12@srel


	//----- nvinfo : EIATTR_CRS_STACK_SIZE
	.align		4
.L_25:
        /*0094*/ 	.byte	0x04, 0x1e
        /*0096*/ 	.short	(.L_27 - .L_26)
.L_26:
        /*0098*/ 	.word	0x00000000


	//----- nvinfo : EIATTR_CBANK_PARAM_SIZE
	.align		4
.L_27:
        /*009c*/ 	.byte	0x03, 0x19
        /*009e*/ 	.short	0x001c


	//----- nvinfo : EIATTR_PARAM_CBANK
	.align		4
        /*00a0*/ 	.byte	0x04, 0x0a
        /*00a2*/ 	.short	(.L_29 - .L_28)
	.align		4
.L_28:
        /*00a4*/ 	.word	index@(.nv.constant0._ZN36_GLOBAL__N__5ecb3e58_4_k_cu_1ed742ef11convolveRGBEPKhPhiiNS_10FilterTypeE)
        /*00a8*/ 	.short	0x0380
        /*00aa*/ 	.short	0x001c


	//----- nvinfo : EIATTR_SW_WAR
	.align		4
.L_29:
        /*00ac*/ 	.byte	0x04, 0x36
        /*00ae*/ 	.short	(.L_31 - .L_30)
.L_30:
        /*00b0*/ 	.word	0x00000008
.L_31:


//--------------------- .nv.callgraph             --------------------------
	.section	.nv.callgraph,"",@"SHT_CUDA_CALLGRAPH"
	.align	4
	.sectionentsize	8
	.align		4
        /*0000*/ 	.word	0x00000000
	.align		4
        /*0004*/ 	.word	0xffffffff
	.align		4
        /*0008*/ 	.word	0x00000000
	.align		4
        /*000c*/ 	.word	0xfffffffe
	.align		4
        /*0010*/ 	.word	0x00000000
	.align		4
        /*0014*/ 	.word	0xfffffffd
	.align		4
        /*0018*/ 	.word	0x00000000
	.align		4
        /*001c*/ 	.word	0xfffffffc


//--------------------- .nv.constant3             --------------------------
	.section	.nv.constant3,"a",@progbits
	.align	4
.nv.constant3:
	.type		_ZN34_INTERNAL_5ecb3e58_4_k_cu_1ed742ef36_GLOBAL__N__5ecb3e58_4_k_cu_1ed742ef10c_identityE,@object
	.size		_ZN34_INTERNAL_5ecb3e58_4_k_cu_1ed742ef36_GLOBAL__N__5ecb3e58_4_k_cu_1ed742ef10c_identityE,(_ZN34_INTERNAL_5ecb3e58_4_k_cu_1ed742ef36_GLOBAL__N__5ecb3e58_4_k_cu_1ed742ef10c_gaussianE - _ZN34_INTERNAL_5ecb3e58_4_k_cu_1ed742ef36_GLOBAL__N__5ecb3e58_4_k_cu_1ed742ef10c_identityE)
_ZN34_INTERNAL_5ecb3e58_4_k_cu_1ed742ef36_GLOBAL__N__5ecb3e58_4_k_cu_1ed742ef10c_identityE:
        /*0000*/ 	.byte	0x00, 0x00, 0x00, 0x00, 0x00, 0x00, 0x00, 0x00, 0x00, 0x00, 0x00, 0x00, 0x00, 0x00, 0x00, 0x00
        /*0010*/ 	.byte	0x00, 0x00, 0x80, 0x3f, 0x00, 0x00, 0x00, 0x00, 0x00, 0x00, 0x00, 0x00, 0x00, 0x00, 0x00, 0x00
        /*0020*/ 	.byte	0x00, 0x00, 0x00, 0x00
	.type		_ZN34_INTERNAL_5ecb3e58_4_k_cu_1ed742ef36_GLOBAL__N__5ecb3e58_4_k_cu_1ed742ef10c_gaussianE,@object
	.size		_ZN34_INTERNAL_5ecb3e58_4_k_cu_1ed742ef36_GLOBAL__N__5ecb3e58_4_k_cu_1ed742ef10c_gaussianE,(_ZN34_INTERNAL_5ecb3e58_4_k_cu_1ed742ef36_GLOBAL__N__5ecb3e58_4_k_cu_1ed742ef6c_edgeE - _ZN34_INTERNAL_5ecb3e58_4_k_cu_1ed742ef36_GLOBAL__N__5ecb3e58_4_k_cu_1ed742ef10c_gaussianE)
_ZN34_INTERNAL_5ecb3e58_4_k_cu_1ed742ef36_GLOBAL__N__5ecb3e58_4_k_cu_1ed742ef10c_gaussianE:
        /*0024*/ 	.byte	0x00, 0x00, 0x80, 0x3d, 0x00, 0x00, 0x00, 0x3e, 0x00, 0x00, 0x80, 0x3d, 0x00, 0x00, 0x00, 0x3e
        /*0034*/ 	.byte	0x00, 0x00, 0x80, 0x3e, 0x00, 0x00, 0x00, 0x3e, 0x00, 0x00, 0x80, 0x3d, 0x00, 0x00, 0x00, 0x3e
        /*0044*/ 	.byte	0x00, 0x00, 0x80, 0x3d
	.type		_ZN34_INTERNAL_5ecb3e58_4_k_cu_1ed742ef36_GLOBAL__N__5ecb3e58_4_k_cu_1ed742ef6c_edgeE,@object
	.size		_ZN34_INTERNAL_5ecb3e58_4_k_cu_1ed742ef36_GLOBAL__N__5ecb3e58_4_k_cu_1ed742ef6c_edgeE,(_ZN34_INTERNAL_5ecb3e58_4_k_cu_1ed742ef36_GLOBAL__N__5ecb3e58_4_k_cu_1ed742ef9c_sharpenE - _ZN34_INTERNAL_5ecb3e58_4_k_cu_1ed742ef36_GLOBAL__N__5ecb3e58_4_k_cu_1ed742ef6c_edgeE)
_ZN34_INTERNAL_5ecb3e58_4_k_cu_1ed742ef36_GLOBAL__N__5ecb3e58_4_k_cu_1ed742ef6c_edgeE:
        /*0048*/ 	.byte	0x00, 0x00, 0x00, 0x00, 0x00, 0x00, 0x80, 0xbf, 0x00, 0x00, 0x00, 0x00, 0x00, 0x00, 0x80, 0xbf
        /*0058*/ 	.byte	0x00, 0x00, 0x80, 0x40, 0x00, 0x00, 0x80, 0xbf, 0x00, 0x00, 0x00, 0x00, 0x00, 0x00, 0x80, 0xbf
        /*0068*/ 	.byte	0x00, 0x00, 0x00, 0x00
	.type		_ZN34_INTERNAL_5ecb3e58_4_k_cu_1ed742ef36_GLOBAL__N__5ecb3e58_4_k_cu_1ed742ef9c_sharpenE,@object
	.size		_ZN34_INTERNAL_5ecb3e58_4_k_cu_1ed742ef36_GLOBAL__N__5ecb3e58_4_k_cu_1ed742ef9c_sharpenE,(.L_3 - _ZN34_INTERNAL_5ecb3e58_4_k_cu_1ed742ef36_GLOBAL__N__5ecb3e58_4_k_cu_1ed742ef9c_sharpenE)
_ZN34_INTERNAL_5ecb3e58_4_k_cu_1ed742ef36_GLOBAL__N__5ecb3e58_4_k_cu_1ed742ef9c_sharpenE:
        /*006c*/ 	.byte	0x00, 0x00, 0x00, 0x00, 0x00, 0x00, 0x80, 0xbf, 0x00, 0x00, 0x00, 0x00, 0x00, 0x00, 0x80, 0xbf
        /*007c*/ 	.byte	0x00, 0x00, 0xa0, 0x40, 0x00, 0x00, 0x80, 0xbf, 0x00, 0x00, 0x00, 0x00, 0x00, 0x00, 0x80, 0xbf
        /*008c*/ 	.byte	0x00, 0x00, 0x00, 0x00
.L_3:


//--------------------- .nv.constant2._ZN36_GLOBAL__N__5ecb3e58_4_k_cu_1ed742ef11convolveRGBEPKhPhiiNS_10FilterTypeE --------------------------
	.section	.nv.constant2._ZN36_GLOBAL__N__5ecb3e58_4_k_cu_1ed742ef11convolveRGBEPKhPhiiNS_10FilterTypeE,"a",@progbits
	.sectionflags	@""
	.align	4
.nv.constant2._ZN36_GLOBAL__N__5ecb3e58_4_k_cu_1ed742ef11convolveRGBEPKhPhiiNS_10FilterTypeE:
        /*0000*/ 	.byte	0xd0, 0x11, 0x00, 0x00, 0x80, 0x15, 0x00, 0x00, 0x60, 0x0a, 0x00, 0x00


//--------------------- .text._ZN36_GLOBAL__N__5ecb3e58_4_k_cu_1ed742ef11convolveRGBEPKhPhiiNS_10FilterTypeE --------------------------
	.section	.text._ZN36_GLOBAL__N__5ecb3e58_4_k_cu_1ed742ef11convolveRGBEPKhPhiiNS_10FilterTypeE,"ax",@progbits
	.align	128
.text._ZN36_GLOBAL__N__5ecb3e58_4_k_cu_1ed742ef11convolveRGBEPKhPhiiNS_10FilterTypeE:
        .type           _ZN36_GLOBAL__N__5ecb3e58_4_k_cu_1ed742ef11convolveRGBEPKhPhiiNS_10FilterTypeE,@function
        .size           _ZN36_GLOBAL__N__5ecb3e58_4_k_cu_1ed742ef11convolveRGBEPKhPhiiNS_10FilterTypeE,(.L_x_13 - _ZN36_GLOBAL__N__5ecb3e58_4_k_cu_1ed742ef11convolveRGBEPKhPhiiNS_10FilterTypeE)
        .other          _ZN36_GLOBAL__N__5ecb3e58_4_k_cu_1ed742ef11convolveRGBEPKhPhiiNS_10FilterTypeE,@"STO_CUDA_ENTRY STV_DEFAULT"
_ZN36_GLOBAL__N__5ecb3e58_4_k_cu_1ed742ef11convolveRGBEPKhPhiiNS_10FilterTypeE:
[----:B------:R-:W-:Y:S01]  /*0000*/  LDC R1, c[0x0][0x37c] ;  /* 0x0000df00ff017b82 */ /* 0x000fe20000000800 */
[----:B------:R-:W0:Y:S07]  /*0010*/  S2R R18, SR_TID.Y ;  /* 0x0000000000127919 */ /* 0x000e2e0000002200 */
[----:B------:R-:W1:Y:S01]  /*0020*/  LDC.64 R4, c[0x0][0x390] ;  /* 0x0000e400ff047b82 */ /* 0x000e620000000a00 */
[----:B------:R-:W2:Y:S01]  /*0030*/  LDCU.64 UR6, c[0x0][0x380] ;  /* 0x00007000ff0677ac */ /* 0x000ea20008000a00 */
[----:B------:R-:W0:Y:S01]  /*0040*/  S2R R3, SR_CTAID.Y ;  /* 0x0000000000037919 */ /* 0x000e220000002600 */
[----:B------:R-:W3:Y:S01]  /*0050*/  LDCU.64 UR4, c[0x0][0x358] ;  /* 0x00006b00ff0477ac */ /* 0x000ee20008000a00 */
[----:B------:R-:W4:Y:S01]  /*0060*/  S2R R0, SR_TID.X ;  /* 0x0000000000007919 */ /* 0x000f220000002100 */
[----:B------:R-:W4:Y:S01]  /*0070*/  S2R R7, SR_CTAID.X ;  /* 0x0000000000077919 */ /* 0x000f220000002500 */
[----:B-1----:R-:W-:-:S02]  /*0080*/  IADD3 R2, PT, PT, R4, -0x1, RZ ;  /* 0xffffffff04027810 */ /* 0x002fc40007ffe0ff */
[----:B0-----:R-:W-:Y:S02]  /*0090*/  LEA R6, R3, R18, 0x4 ;  /* 0x0000001203067211 */ /* 0x001fe400078e20ff */
[----:B------:R-:W-:-:S04]  /*00a0*/  IADD3 R3, PT, PT, R5, -0x1, RZ ;  /* 0xffffffff05037810 */ /* 0x000fc80007ffe0ff */
[----:B------:R-:W-:Y:S02]  /*00b0*/  VIMNMX.RELU R17, PT, PT, R6, R3, PT ;  /* 0x0000000306117248 */ /* 0x000fe40003fe1100 */
[----:B----4-:R-:W-:-:S04]  /*00c0*/  LEA R7, R7, R0, 0x4 ;  /* 0x0000000007077211 */ /* 0x010fc800078e20ff */
[----:B------:R-:W-:-:S05]  /*00d0*/  VIMNMX.RELU R9, PT, PT, R7, R2, PT ;  /* 0x0000000207097248 */ /* 0x000fca0003fe1100 */
[----:B------:R-:W-:-:S05]  /*00e0*/  IMAD R8, R17, R4, R9 ;  /* 0x0000000411087224 */ /* 0x000fca00078e0209 */
[----:B------:R-:W-:-:S04]  /*00f0*/  LEA R8, R8, R8, 0x1 ;  /* 0x0000000808087211 */ /* 0x000fc800078e08ff */
[----:B--2---:R-:W-:-:S04]  /*0100*/  IADD3 R14, P0, PT, R8, UR6, RZ ;  /* 0x00000006080e7c10 */ /* 0x004fc8000ff1e0ff */
[----:B------:R-:W-:-:S05]  /*0110*/  LEA.HI.X.SX32 R15, R8, UR7, 0x1, P0 ;  /* 0x00000007080f7c11 */ /* 0x000fca00080f0eff */
[----:B---3--:R-:W2:Y:S04]  /*0120*/  LDG.E.U8.CONSTANT R8, desc[UR4][R14.64] ;  /* 0x000000040e087981 */ /* 0x008ea8000c1e9100 */
[----:B------:R-:W3:Y:S04]  /*0130*/  LDG.E.U8.CONSTANT R10, desc[UR4][R14.64+0x1] ;  /* 0x000001040e0a7981 */ /* 0x000ee8000c1e9100 */
[----:B------:R-:W4:Y:S01]  /*0140*/  LDG.E.U8.CONSTANT R12, desc[UR4][R14.64+0x2] ;  /* 0x000002040e0c7981 */ /* 0x000f22000c1e9100 */
[----:B------:R-:W-:Y:S01]  /*0150*/  MOV R11, 0x400 ;  /* 0x00000400000b7802 */ /* 0x000fe20000000f00 */
[----:B------:R-:W-:Y:S01]  /*0160*/  BSSY.RECONVERGENT B0, `(.L_x_0) ;  /* 0x000002b000007945 */ /* 0x000fe20003800200 */
[----:B------:R-:W-:Y:S01]  /*0170*/  ISETP.GE.AND P0, PT, R6, R5, PT ;  /* 0x000000050600720c */ /* 0x000fe20003f06270 */
[----:B------:R-:W0:Y:S01]  /*0180*/  S2R R16, SR_CgaCtaId ;  /* 0x0000000000107919 */ /* 0x000e220000008800 */
[----:B------:R-:W-:-:S02]  /*0190*/  ISETP.NE.AND P3, PT, R0, RZ, PT ;  /* 0x000000ff0000720c */ /* 0x000fc40003f65270 */
[----:B------:R-:W-:Y:S02]  /*01a0*/  ISETP.NE.AND P1, PT, R18, RZ, PT ;  /* 0x000000ff1200720c */ /* 0x000fe40003f25270 */
[----:B------:R-:W-:Y:S02]  /*01b0*/  LOP3.LUT P2, RZ, R0, R18, RZ, 0xfc, !PT ;  /* 0x0000001200ff7212 */ /* 0x000fe4000784fcff */
[----:B------:R-:W-:Y:S02]  /*01c0*/  ISETP.GE.OR P0, PT, R7, R4, P0 ;  /* 0x000000040700720c */ /* 0x000fe40000706670 */
[----:B0-----:R-:W-:-:S05]  /*01d0*/  LEA R11, R16, R11, 0x18 ;  /* 0x0000000b100b7211 */ /* 0x001fca00078ec0ff */
[----:B------:R-:W-:-:S04]  /*01e0*/  IMAD R13, R18, 0xd8, R11 ;  /* 0x000000d8120d7824 */ /* 0x000fc800078e020b */
[----:B------:R-:W-:Y:S01]  /*01f0*/  IMAD R5, R0, 0xc, R13 ;  /* 0x0000000c00057824 */ /* 0x000fe200078e020d */
[----:B--2---:R-:W-:Y:S02]  /*0200*/  I2FP.F32.U32 R8, R8 ;  /* 0x0000000800087245 */ /* 0x004fe40000201000 */
[----:B---3--:R-:W-:-:S03]  /*0210*/  I2FP.F32.U32 R10, R10 ;  /* 0x0000000a000a7245 */ /* 0x008fc60000201000 */
[----:B------:R0:W-:Y:S01]  /*0220*/  STS [R5+0xe4], R8 ;  /* 0x0000e40805007388 */ /* 0x0001e20000000800 */
[----:B----4-:R-:W-:-:S03]  /*0230*/  I2FP.F32.U32 R12, R12 ;  /* 0x0000000c000c7245 */ /* 0x010fc60000201000 */
[----:B------:R0:W-:Y:S04]  /*0240*/  STS [R5+0xe8], R10 ;  /* 0x0000e80a05007388 */ /* 0x0001e80000000800 */
[----:B------:R0:W-:Y:S01]  /*0250*/  STS [R5+0xec], R12 ;  /* 0x0000ec0c05007388 */ /* 0x0001e20000000800 */
[----:B------:R-:W-:Y:S05]  /*0260*/  @P3 BRA `(.L_x_1) ;  /* 0x0000000000683947 */ /* 0x000fea0003800000 */
[C-C-:B0-----:R-:W-:Y:S02]  /*0270*/  VIADDMNMX.RELU R8, R7.reuse, 0xffffffff, R2.reuse, PT ;  /* 0xffffffff07087846 */ /* 0x141fe40003801102 */
[----:B------:R-:W-:-:S03]  /*0280*/  VIADDMNMX.RELU R10, R7, 0x10, R2, PT ;  /* 0x00000010070a7846 */ /* 0x000fc60003801102 */
[CC--:B------:R-:W-:Y:S02]  /*0290*/  IMAD R8, R17.reuse, R4.reuse, R8 ;  /* 0x0000000411087224 */ /* 0x0c0fe400078e0208 */
[----:B------:R-:W-:-:S03]  /*02a0*/  IMAD R10, R17, R4, R10 ;  /* 0x00000004110a7224 */ /* 0x000fc600078e020a */
[----:B------:R-:W-:Y:S02]  /*02b0*/  LEA R8, R8, R8, 0x1 ;  /* 0x0000000808087211 */ /* 0x000fe400078e08ff */
[----:B------:R-:W-:Y:S02]  /*02c0*/  LEA R10, R10, R10, 0x1 ;  /* 0x0000000a0a0a7211 */ /* 0x000fe400078e08ff */
[----:B------:R-:W-:Y:S02]  /*02d0*/  IADD3 R16, P3, PT, R8, UR6, RZ ;  /* 0x0000000608107c10 */ /* 0x000fe4000ff7e0ff */
[----:B------:R-:W-:Y:S02]  /*02e0*/  IADD3 R14, P4, PT, R10, UR6, RZ ;  /* 0x000000060a0e7c10 */ /* 0x000fe4000ff9e0ff */
[----:B------:R-:W-:Y:S02]  /*02f0*/  LEA.HI.X.SX32 R17, R8, UR7, 0x1, P3 ;  /* 0x0000000708117c11 */ /* 0x000fe400098f0eff */
[----:B------:R-:W-:-:S03]  /*0300*/  LEA.HI.X.SX32 R15, R10, UR7, 0x1, P4 ;  /* 0x000000070a0f7c11 */ /* 0x000fc6000a0f0eff */
[----:B------:R-:W2:Y:S04]  /*0310*/  LDG.E.U8.CONSTANT R18, desc[UR4][R16.64] ;  /* 0x0000000410127981 */ /* 0x000ea8000c1e9100 */
[----:B------:R-:W3:Y:S04]  /*0320*/  LDG.E.U8.CONSTANT R8, desc[UR4][R16.64+0x2] ;  /* 0x0000020410087981 */ /* 0x000ee8000c1e9100 */
[----:B------:R-:W4:Y:S04]  /*0330*/  LDG.E.U8.CONSTANT R19, desc[UR4][R16.64+0x1] ;  /* 0x0000010410137981 */ /* 0x000f28000c1e9100 */
[----:B------:R-:W5:Y:S04]  /*0340*/  LDG.E.U8.CONSTANT R10, desc[UR4][R14.64] ;  /* 0x000000040e0a7981 */ /* 0x000f68000c1e9100 */
[----:B------:R-:W5:Y:S04]  /*0350*/  LDG.E.U8.CONSTANT R20, desc[UR4][R14.64+0x1] ;  /* 0x000001040e147981 */ /* 0x000f68000c1e9100 */
[----:B------:R-:W5:Y:S01]  /*0360*/  LDG.E.U8.CONSTANT R21, desc[UR4][R14.64+0x2] ;  /* 0x000002040e157981 */ /* 0x000f62000c1e9100 */
[----:B--2---:R-:W-:-:S02]  /*0370*/  I2FP.F32.U32 R18, R18 ;  /* 0x0000001200127245 */ /* 0x004fc40000201000 */
[----:B---3--:R-:W-:Y:S02]  /*0380*/  I2FP.F32.U32 R8, R8 ;  /* 0x0000000800087245 */ /* 0x008fe40000201000 */
[----:B----4-:R-:W-:-:S03]  /*0390*/  I2FP.F32.U32 R19, R19 ;  /* 0x0000001300137245 */ /* 0x010fc60000201000 */
[----:B------:R1:W-:Y:S01]  /*03a0*/  STS [R13+0xe0], R8 ;  /* 0x0000e0080d007388 */ /* 0x0003e20000000800 */
[----:B-----5:R-:W-:-:S03]  /*03b0*/  I2FP.F32.U32 R10, R10 ;  /* 0x0000000a000a7245 */ /* 0x020fc60000201000 */
[----:B------:R1:W-:Y:S01]  /*03c0*/  STS.64 [R13+0xd8], R18 ;  /* 0x0000d8120d007388 */ /* 0x0003e20000000a00 */
[----:B------:R-:W-:-:S03]  /*03d0*/  I2FP.F32.U32 R20, R20 ;  /* 0x0000001400147245 */ /* 0x000fc60000201000 */
[----:B------:R1:W-:Y:S01]  /*03e0*/  STS [R13+0x1a4], R10 ;  /* 0x0001a40a0d007388 */ /* 0x0003e20000000800 */
[----:B------:R-:W-:-:S05]  /*03f0*/  I2FP.F32.U32 R21, R21 ;  /* 0x0000001500157245 */ /* 0x000fca0000201000 */
[----:B------:R1:W-:Y:S02]  /*0400*/  STS.64 [R13+0x1a8], R20 ;  /* 0x0001a8140d007388 */ /* 0x0003e40000000a00 */
.L_x_1:
[----:B------:R-:W-:Y:S05]  /*0410*/  BSYNC.RECONVERGENT B0 ;  /* 0x0000000000007941 */ /* 0x000fea0003800200 */
.L_x_0:
[----:B------:R-:W-:Y:S04]  /*0420*/  BSSY.RECONVERGENT B0, `(.L_x_2) ;  /* 0x000001f000007945 */ /* 0x000fe80003800200 */
[----:B------:R-:W-:Y:S05]  /*0430*/  @P1 BRA `(.L_x_3) ;  /* 0x0000000000741947 */ /* 0x000fea0003800000 */
[C-C-:B01----:R-:W-:Y:S02]  /*0440*/  VIADDMNMX.RELU R8, R6.reuse, 0xffffffff, R3.reuse, PT ;  /* 0xffffffff06087846 */ /* 0x143fe40003801103 */
[----:B------:R-:W-:-:S03]  /*0450*/  VIADDMNMX.RELU R12, R6, 0x10, R3, PT ;  /* 0x00000010060c7846 */ /* 0x000fc60003801103 */
[-CC-:B------:R-:W-:Y:S02]  /*0460*/  IMAD R8, R8, R4.reuse, R9.reuse ;  /* 0x0000000408087224 */ /* 0x180fe400078e0209 */
[----:B------:R-:W-:-:S03]  /*0470*/  IMAD R12, R12, R4, R9 ;  /* 0x000000040c0c7224 */ /* 0x000fc600078e0209 */
[----:B------:R-:W-:Y:S02]  /*0480*/  LEA R10, R8, R8, 0x1 ;  /* 0x00000008080a7211 */ /* 0x000fe400078e08ff */
[----:B------:R-:W-:Y:S02]  /*0490*/  LEA R13, R12, R12, 0x1 ;  /* 0x0000000c0c0d7211 */ /* 0x000fe400078e08ff */
[----:B------:R-:W-:-:S04]  /*04a0*/  IADD3 R8, P1, PT, R10, UR6, RZ ;  /* 0x000000060a087c10 */ /* 0x000fc8000ff3e0ff */
[----:B------:R-:W-:Y:S02]  /*04b0*/  LEA.HI.X.SX32 R9, R10, UR7, 0x1, P1 ;  /* 0x000000070a097c11 */ /* 0x000fe400088f0eff */
[----:B------:R-:W-:-:S03]  /*04c0*/  IADD3 R12, P1, PT, R13, UR6, RZ ;  /* 0x000000060d0c7c10 */ /* 0x000fc6000ff3e0ff */
[----:B------:R-:W2:Y:S01]  /*04d0*/  LDG.E.U8.CONSTANT R10, desc[UR4][R8.64] ;  /* 0x00000004080a7981 */ /* 0x000ea2000c1e9100 */
[----:B------:R-:W-:-:S03]  /*04e0*/  LEA.HI.X.SX32 R13, R13, UR7, 0x1, P1 ;  /* 0x000000070d0d7c11 */ /* 0x000fc600088f0eff */
[----:B------:R-:W3:Y:S04]  /*04f0*/  LDG.E.U8.CONSTANT R14, desc[UR4][R8.64+0x1] ;  /* 0x00000104080e7981 */ /* 0x000ee8000c1e9100 */
[----:B------:R-:W4:Y:S04]  /*0500*/  LDG.E.U8.CONSTANT R15, desc[UR4][R8.64+0x2] ;  /* 0x00000204080f7981 */ /* 0x000f28000c1e9100 */
[----:B------:R-:W5:Y:S04]  /*0510*/  LDG.E.U8.CONSTANT R16, desc[UR4][R12.64] ;  /* 0x000000040c107981 */ /* 0x000f68000c1e9100 */
[----:B------:R-:W5:Y:S04]  /*0520*/  LDG.E.U8.CONSTANT R17, desc[UR4][R12.64+0x1] ;  /* 0x000001040c117981 */ /* 0x000f68000c1e9100 */
[----:B------:R-:W5:Y:S01]  /*0530*/  LDG.E.U8.CONSTANT R19, desc[UR4][R12.64+0x2] ;  /* 0x000002040c137981 */ /* 0x000f62000c1e9100 */
[----:B------:R-:W-:Y:S01]  /*0540*/  IMAD R11, R0, 0xc, R11 ;  /* 0x0000000c000b7824 */ /* 0x000fe200078e020b */
[----:B--2---:R-:W-:-:S02]  /*0550*/  I2FP.F32.U32 R10, R10 ;  /* 0x0000000a000a7245 */ /* 0x004fc40000201000 */
[----:B---3--:R-:W-:-:S03]  /*0560*/  I2FP.F32.U32 R14, R14 ;  /* 0x0000000e000e7245 */ /* 0x008fc60000201000 */
[----:B------:R2:W-:Y:S01]  /*0570*/  STS [R11+0xc], R10 ;  /* 0x00000c0a0b007388 */ /* 0x0005e20000000800 */
[----:B----4-:R-:W-:-:S03]  /*0580*/  I2FP.F32.U32 R0, R15 ;  /* 0x0000000f00007245 */ /* 0x010fc60000201000 */
[----:B------:R2:W-:Y:S01]  /*0590*/  STS [R11+0x10], R14 ;  /* 0x0000100e0b007388 */ /* 0x0005e20000000800 */
[----:B-----5:R-:W-:-:S03]  /*05a0*/  I2FP.F32.U32 R16, R16 ;  /* 0x0000001000107245 */ /* 0x020fc60000201000 */
[----:B------:R2:W-:Y:S01]  /*05b0*/  STS [R11+0x14], R0 ;  /* 0x000014000b007388 */ /* 0x0005e20000000800 */
[----:B------:R-:W-:-:S03]  /*05c0*/  I2FP.F32.U32 R18, R17 ;  /* 0x0000001100127245 */ /* 0x000fc60000201000 */
[----:B------:R2:W-:Y:S01]  /*05d0*/  STS [R11+0xe64], R16 ;  /* 0x000e64100b007388 */ /* 0x0005e20000000800 */
[----:B------:R-:W-:-:S03]  /*05e0*/  I2FP.F32.U32 R8, R19 ;  /* 0x0000001300087245 */ /* 0x000fc60000201000 */
[----:B------:R2:W-:Y:S04]  /*05f0*/  STS [R11+0xe68], R18 ;  /* 0x000e68120b007388 */ /* 0x0005e80000000800 */
[----:B------:R2:W-:Y:S02]  /*0600*/  STS [R11+0xe6c], R8 ;  /* 0x000e6c080b007388 */ /* 0x0005e40000000800 */
.L_x_3:
[----:B------:R-:W-:Y:S05]  /*0610*/  BSYNC.RECONVERGENT B0 ;  /* 0x0000000000007941 */ /* 0x000fea0003800200 */
.L_x_2:
[----:B------:R-:W-:Y:S04]  /*0620*/  BSSY.RECONVERGENT B0, `(.L_x_4) ;  /* 0x000003a000007945 */ /* 0x000fe80003800200 */
[----:B------:R-:W-:Y:S05]  /*0630*/  @P2 BRA `(.L_x_5) ;  /* 0x0000000000e02947 */ /* 0x000fea0003800000 */
[C-C-:B--2---:R-:W-:Y:S02]  /*0640*/  VIADDMNMX.RELU R11, R7.reuse, 0x10, R2.reuse, PT ;  /* 0x00000010070b7846 */ /* 0x144fe40003801102 */
[C-C-:B------:R-:W-:Y:S02]  /*0650*/  VIADDMNMX.RELU R14, R6.reuse, 0x10, R3.reuse, PT ;  /* 0x00000010060e7846 */ /* 0x140fe40003801103 */
[----:B------:R-:W-:Y:S02]  /*0660*/  VIADDMNMX.RELU R9, R7, 0xffffffff, R2, PT ;  /* 0xffffffff07097846 */ /* 0x000fe40003801102 */
[----:B------:R-:W-:Y:S01]  /*0670*/  VIADDMNMX.RELU R3, R6, 0xffffffff, R3, PT ;  /* 0xffffffff06037846 */ /* 0x000fe20003801103 */
[----:B------:R-:W-:-:S04]  /*0680*/  IMAD R2, R14, R4, R11 ;  /* 0x000000040e027224 */ /* 0x000fc800078e020b */
[C---:B------:R-:W-:Y:S01]  /*0690*/  IMAD R0, R3.reuse, R4, R9 ;  /* 0x0000000403007224 */ /* 0x040fe200078e0209 */
[----:B01----:R-:W-:Y:S01]  /*06a0*/  LEA R8, R2, R2, 0x1 ;  /* 0x0000000202087211 */ /* 0x003fe200078e08ff */
[----:B------:R-:W-:-:S03]  /*06b0*/  IMAD R2, R3, R4, R11 ;  /* 0x0000000403027224 */ /* 0x000fc600078e020b */
[----:B------:R-:W-:Y:S02]  /*06c0*/  IADD3 R12, P2, PT, R8, UR6, RZ ;  /* 0x00000006080c7c10 */ /* 0x000fe4000ff5e0ff */
[----:B------:R-:W-:Y:S02]  /*06d0*/  LEA R0, R0, R0, 0x1 ;  /* 0x0000000000007211 */ /* 0x000fe400078e08ff */
[----:B------:R-:W-:Y:S01]  /*06e0*/  LEA.HI.X.SX32 R13, R8, UR7, 0x1, P2 ;  /* 0x00000007080d7c11 */ /* 0x000fe200090f0eff */
[----:B------:R-:W-:Y:S01]  /*06f0*/  IMAD R8, R14, R4, R9 ;  /* 0x000000040e087224 */ /* 0x000fe200078e0209 */
[----:B------:R-:W-:Y:S02]  /*0700*/  IADD3 R10, P1, PT, R0, UR6, RZ ;  /* 0x00000006000a7c10 */ /* 0x000fe4000ff3e0ff */
[----:B------:R-:W-:Y:S01]  /*0710*/  LEA R3, R2, R2, 0x1 ;  /* 0x0000000202037211 */ /* 0x000fe200078e08ff */
[----:B------:R-:W2:Y:S01]  /*0720*/  LDG.E.U8.CONSTANT R20, desc[UR4][R12.64] ;  /* 0x000000040c147981 */ /* 0x000ea2000c1e9100 */
[----:B------:R-:W-:-:S02]  /*0730*/  LEA R9, R8, R8, 0x1 ;  /* 0x0000000808097211 */ /* 0x000fc400078e08ff */
[----:B------:R-:W-:Y:S01]  /*0740*/  LEA.HI.X.SX32 R11, R0, UR7, 0x1, P1 ;  /* 0x00000007000b7c11 */ /* 0x000fe200088f0eff */
[----:B------:R-:W3:Y:S01]  /*0750*/  LDG.E.U8.CONSTANT R21, desc[UR4][R12.64+0x1] ;  /* 0x000001040c157981 */ /* 0x000ee2000c1e9100 */
[----:B------:R-:W-:Y:S02]  /*0760*/  IADD3 R2, P2, PT, R3, UR6, RZ ;  /* 0x0000000603027c10 */ /* 0x000fe4000ff5e0ff */
[----:B------:R-:W-:Y:S01]  /*0770*/  IADD3 R8, P1, PT, R9, UR6, RZ ;  /* 0x0000000609087c10 */ /* 0x000fe2000ff3e0ff */
[----:B------:R-:W4:Y:S01]  /*0780*/  LDG.E.U8.CONSTANT R23, desc[UR4][R12.64+0x2] ;  /* 0x000002040c177981 */ /* 0x000f22000c1e9100 */
[----:B------:R-:W-:Y:S02]  /*0790*/  LEA.HI.X.SX32 R3, R3, UR7, 0x1, P2 ;  /* 0x0000000703037c11 */ /* 0x000fe400090f0eff */
[----:B------:R-:W-:Y:S01]  /*07a0*/  LEA.HI.X.SX32 R9, R9, UR7, 0x1, P1 ;  /* 0x0000000709097c11 */ /* 0x000fe200088f0eff */
[----:B------:R-:W5:Y:S04]  /*07b0*/  LDG.E.U8.CONSTANT R0, desc[UR4][R10.64] ;  /* 0x000000040a007981 */ /* 0x000f68000c1e9100 */
[----:B------:R-:W5:Y:S04]  /*07c0*/  LDG.E.U8.CONSTANT R14, desc[UR4][R10.64+0x1] ;  /* 0x000001040a0e7981 */ /* 0x000f68000c1e9100 */
[----:B------:R-:W5:Y:S04]  /*07d0*/  LDG.E.U8.CONSTANT R15, desc[UR4][R10.64+0x2] ;  /* 0x000002040a0f7981 */ /* 0x000f68000c1e9100 */
[----:B------:R-:W5:Y:S04]  /*07e0*/  LDG.E.U8.CONSTANT R16, desc[UR4][R2.64] ;  /* 0x0000000402107981 */ /* 0x000f68000c1e9100 */
[----:B------:R-:W5:Y:S04]  /*07f0*/  LDG.E.U8.CONSTANT R17, desc[UR4][R2.64+0x1] ;  /* 0x0000010402117981 */ /* 0x000f68000c1e9100 */
[----:B------:R0:W5:Y:S04]  /*0800*/  LDG.E.U8.CONSTANT R18, desc[UR4][R2.64+0x2] ;  /* 0x0000020402127981 */ /* 0x000168000c1e9100 */
[----:B------:R-:W5:Y:S04]  /*0810*/  LDG.E.U8.CONSTANT R12, desc[UR4][R8.64] ;  /* 0x00000004080c7981 */ /* 0x000f68000c1e9100 */
[----:B------:R-:W5:Y:S04]  /*0820*/  LDG.E.U8.CONSTANT R13, desc[UR4][R8.64+0x1] ;  /* 0x00000104080d7981 */ /* 0x000f68000c1e9100 */
[----:B------:R1:W5:Y:S01]  /*0830*/  LDG.E.U8.CONSTANT R19, desc[UR4][R8.64+0x2] ;  /* 0x0000020408137981 */ /* 0x000362000c1e9100 */
[----:B--2---:R-:W-:-:S02]  /*0840*/  I2FP.F32.U32 R20, R20 ;  /* 0x0000001400147245 */ /* 0x004fc40000201000 */
[----:B---3--:R-:W-:-:S03]  /*0850*/  I2FP.F32.U32 R22, R21 ;  /* 0x0000001500167245 */ /* 0x008fc60000201000 */
[----:B------:R2:W-:Y:S01]  /*0860*/  STS [R5+0xf24], R20 ;  /* 0x000f241405007388 */ /* 0x0005e20000000800 */
[----:B----4-:R-:W-:Y:S02]  /*0870*/  I2FP.F32.U32 R24, R23 ;  /* 0x0000001700187245 */ /* 0x010fe40000201000 */
[----:B-----5:R-:W-:Y:S02]  /*0880*/  I2FP.F32.U32 R0, R0 ;  /* 0x0000000000007245 */ /* 0x020fe40000201000 */
[----:B------:R-:W-:Y:S02]  /*0890*/  I2FP.F32.U32 R14, R14 ;  /* 0x0000000e000e7245 */ /* 0x000fe40000201000 */
[----:B0-----:R-:W-:Y:S02]  /*08a0*/  I2FP.F32.U32 R2, R15 ;  /* 0x0000000f00027245 */ /* 0x001fe40000201000 */
[----:B------:R-:W-:Y:S02]  /*08b0*/  I2FP.F32.U32 R16, R16 ;  /* 0x0000001000107245 */ /* 0x000fe40000201000 */
[----:B-1----:R-:W-:-:S02]  /*08c0*/  I2FP.F32.U32 R8, R17 ;  /* 0x0000001100087245 */ /* 0x002fc40000201000 */
[----:B------:R-:W-:Y:S02]  /*08d0*/  I2FP.F32.U32 R18, R18 ;  /* 0x0000001200127245 */ /* 0x000fe40000201000 */
[----:B------:R-:W-:Y:S02]  /*08e0*/  I2FP.F32.U32 R12, R12 ;  /* 0x0000000c000c7245 */ /* 0x000fe40000201000 */
[----:B------:R-:W-:Y:S02]  /*08f0*/  I2FP.F32.U32 R10, R13 ;  /* 0x0000000d000a7245 */ /* 0x000fe40000201000 */
[----:B--2---:R-:W-:Y:S01]  /*0900*/  I2FP.F32.U32 R20, R19 ;  /* 0x0000001300147245 */ /* 0x004fe20000201000 */
[----:B------:R3:W-:Y:S04]  /*0910*/  STS [R5+0xf28], R22 ;  /* 0x000f281605007388 */ /* 0x0007e80000000800 */
[----:B------:R3:W-:Y:S04]  /*0920*/  STS [R5+0xf2c], R24 ;  /* 0x000f2c1805007388 */ /* 0x0007e80000000800 */
[----:B------:R3:W-:Y:S04]  /*0930*/  STS [R5], R0 ;  /* 0x0000000005007388 */ /* 0x0007e80000000800 */
[----:B------:R3:W-:Y:S04]  /*0940*/  STS [R5+0x4], R14 ;  /* 0x0000040e05007388 */ /* 0x0007e80000000800 */
[----:B------:R3:W-:Y:S04]  /*0950*/  STS [R5+0x8], R2 ;  /* 0x0000080205007388 */ /* 0x0007e80000000800 */
[----:B------:R3:W-:Y:S04]  /*0960*/  STS [R5+0xcc], R16 ;  /* 0x0000cc1005007388 */ /* 0x0007e80000000800 */
[----:B------:R3:W-:Y:S04]  /*0970*/  STS [R5+0xd0], R8 ;  /* 0x0000d00805007388 */ /* 0x0007e80000000800 */
[----:B------:R3:W-:Y:S04]  /*0980*/  STS [R5+0xd4], R18 ;  /* 0x0000d41205007388 */ /* 0x0007e80000000800 */
[----:B------:R3:W-:Y:S04]  /*0990*/  STS [R5+0xe58], R12 ;  /* 0x000e580c05007388 */ /* 0x0007e80000000800 */
[----:B------:R3:W-:Y:S04]  /*09a0*/  STS [R5+0xe5c], R10 ;  /* 0x000e5c0a05007388 */ /* 0x0007e80000000800 */
[----:B------:R3:W-:Y:S02]  /*09b0*/  STS [R5+0xe60], R20 ;  /* 0x000e601405007388 */ /* 0x0007e40000000800 */
.L_x_5:
[----:B------:R-:W-:Y:S05]  /*09c0*/  BSYNC.RECONVERGENT B0 ;  /* 0x0000000000007941 */ /* 0x000fea0003800200 */
.L_x_4:
[----:B------:R-:W-:Y:S06]  /*09d0*/  BAR.SYNC.DEFER_BLOCKING 0x0 ;  /* 0x0000000000007b1d */ /* 0x000fec0000010000 */
[----:B------:R-:W-:Y:S05]  /*09e0*/  @P0 EXIT ;  /* 0x000000000000094d */ /* 0x000fea0003800000 */
[----:B0123--:R-:W0:Y:S01]  /*09f0*/  LDC R8, c[0x0][0x398] ;  /* 0x0000e600ff087b82 */ /* 0x00fe220000000800 */
[----:B------:R-:W-:-:S04]  /*0a00*/  MOV R3, 0xfffffffe ;  /* 0xfffffffe00037802 */ /* 0x000fc80000000f00 */
[----:B0-----:R-:W-:-:S04]  /*0a10*/  VIADDMNMX.U32 R0, R8, R3, 0x2, PT ;  /* 0x0000000208007446 */ /* 0x001fc80003800003 */
[----:B------:R-:W-:-:S04]  /*0a20*/  SHF.L.U32 R0, R0, 0x2, RZ ;  /* 0x0000000200007819 */ /* 0x000fc800000006ff */
[----:B------:R-:W0:Y:S02]  /*0a30*/  LDC R2, c[0x2][R0] ;  /* 0x0080000000027b82 */ /* 0x000e240000000800 */
[----:B0-----:R-:W-:-:S04]  /*0a40*/  SHF.R.S32.HI R3, RZ, 0x1f, R2 ;  /* 0x0000001fff037819 */ /* 0x001fc80000011402 */
.L_x_9:
[----:B------:R-:W-:Y:S05]  /*0a50*/  BRX R2 -0xa60                                          (*"BRANCH_TARGETS .L_x_10,.L_x_11,.L_x_12"*) ;  /* 0xfffffff402687949 */ /* 0x000fea000383ffff */
.L_x_12:
[----:B------:R-:W-:-:S13]  /*0a60*/  ISETP.NE.AND P0, PT, R8, 0x1, PT ;  /* 0x000000010800780c */ /* 0x000fda0003f05270 */
[----:B------:R-:W-:Y:S05]  /*0a70*/  @P0 BRA `(.L_x_6) ;  /* 0x0000000000ec0947 */ /* 0x000fea0003800000 */
[----:B------:R-:W0:Y:S01]  /*0a80*/  LDS R0, [R5] ;  /* 0x0000000005007984 */ /* 0x000e220000000800 */
[----:B------:R-:W0:Y:S03]  /*0a90*/  LDCU UR6, c[0x3][0x24] ;  /* 0x00c00480ff0677ac */ /* 0x000e260008000800 */
[----:B------:R-:W1:Y:S01]  /*0aa0*/  LDS R10, [R5+0xc] ;  /* 0x00000c00050a7984 */ /* 0x000e620000000800 */
[----:B------:R-:W1:Y:S03]  /*0ab0*/  LDCU.64 UR8, c[0x3][0x28] ;  /* 0x00c00500ff0877ac */ /* 0x000e660008000a00 */
[----:B------:R-:W2:Y:S01]  /*0ac0*/  LDS R2, [R5+0x4] ;  /* 0x0000040005027984 */ /* 0x000ea20000000800 */
[----:B------:R-:W3:Y:S03]  /*0ad0*/  LDCU.128 UR12, c[0x3][0x30] ;  /* 0x00c00600ff0c77ac */ /* 0x000ee60008000c00 */
[----:B------:R-:W4:Y:S04]  /*0ae0*/  LDS R12, [R5+0x10] ;  /* 0x00001000050c7984 */ /* 0x000f280000000800 */
[----:B------:R-:W5:Y:S04]  /*0af0*/  LDS R3, [R5+0x8] ;  /* 0x0000080005037984 */ /* 0x000f680000000800 */
[----:B------:R-:W3:Y:S04]  /*0b00*/  LDS R18, [R5+0x14] ;  /* 0x0000140005127984 */ /* 0x000ee80000000800 */
[----:B------:R-:W3:Y:S04]  /*0b10*/  LDS R15, [R5+0x18] ;  /* 0x00001800050f7984 */ /* 0x000ee80000000800 */
[----:B------:R-:W3:Y:S04]  /*0b20*/  LDS R8, [R5+0x20] ;  /* 0x0000200005087984 */ /* 0x000ee80000000800 */
[----:B------:R-:W-:Y:S04]  /*0b30*/  LDS R13, [R5+0xec] ;  /* 0x0000ec00050d7984 */ /* 0x000fe80000000800 */
[----:B------:R-:W-:Y:S01]  /*0b40*/  LDS R14, [R5+0xe8] ;  /* 0x0000e800050e7984 */ /* 0x000fe20000000800 */
[----:B0-----:R-:W-:-:S03]  /*0b50*/  FFMA R9, R0, UR6, RZ ;  /* 0x0000000600097c23 */ /* 0x001fc600080000ff */
[----:B------:R-:W-:Y:S01]  /*0b60*/  LDS R16, [R5+0xf8] ;  /* 0x0000f80005107984 */ /* 0x000fe20000000800 */
[----:B-1----:R-:W-:-:S03]  /*0b70*/  FFMA R22, R10, UR8, R9 ;  /* 0x000000080a167c23 */ /* 0x002fc60008000009 */
[----:B------:R-:W0:Y:S01]  /*0b80*/  LDS R0, [R5+0x1c] ;  /* 0x00001c0005007984 */ /* 0x000e220000000800 */
[----:B--2---:R-:W-:-:S03]  /*0b90*/  FFMA R11, R2, UR6, RZ ;  /* 0x00000006020b7c23 */ /* 0x004fc600080000ff */
[----:B------:R-:W1:Y:S01]  /*0ba0*/  LDS R9, [R5+0xd8] ;  /* 0x0000d80005097984 */ /* 0x000e620000000800 */
[----:B----4-:R-:W-:-:S03]  /*0bb0*/  FFMA R11, R12, UR8, R11 ;  /* 0x000000080c0b7c23 */ /* 0x010fc6000800000b */
[----:B------:R-:W2:Y:S01]  /*0bc0*/  LDS R10, [R5+0xe0] ;  /* 0x0000e000050a7984 */ /* 0x000ea20000000800 */
[----:B-----5:R-:W-:-:S03]  /*0bd0*/  FFMA R21, R3, UR6, RZ ;  /* 0x0000000603157c23 */ /* 0x020fc600080000ff */
[----:B------:R-:W4:Y:S01]  /*0be0*/  LDS R2, [R5+0xdc] ;  /* 0x0000dc0005027984 */ /* 0x000f220000000800 */
[----:B------:R-:W5:Y:S01]  /*0bf0*/  LDCU.64 UR6, c[0x3][0x40] ;  /* 0x00c00800ff0677ac */ /* 0x000f620008000a00 */
[----:B---3--:R-:W-:Y:S02]  /*0c00*/  FFMA R21, R18, UR8, R21 ;  /* 0x0000000812157c23 */ /* 0x008fe40008000015 */
[----:B------:R-:W3:Y:S01]  /*0c10*/  LDS R12, [R5+0xe4] ;  /* 0x0000e400050c7984 */ /* 0x000ee20000000800 */
[----:B------:R-:W-:-:S03]  /*0c20*/  FFMA R28, R15, UR9, R22 ;  /* 0x000000090f1c7c23 */ /* 0x000fc60008000016 */
[----:B------:R-:W5:Y:S01]  /*0c30*/  LDS R3, [R5+0xf0] ;  /* 0x0000f00005037984 */ /* 0x000f620000000800 */
[----:B------:R-:W-:-:S03]  /*0c40*/  FFMA R21, R8, UR9, R21 ;  /* 0x0000000908157c23 */ /* 0x000fc60008000015 */
[----:B------:R-:W5:Y:S04]  /*0c50*/  LDS R17, [R5+0xf4] ;  /* 0x0000f40005117984 */ /* 0x000f680000000800 */
[----:B------:R-:W5:Y:S04]  /*0c60*/  LDS R20, [R5+0x1b0] ;  /* 0x0001b00005147984 */ /* 0x000f680000000800 */
[----:B------:R-:W5:Y:S04]  /*0c70*/  LDS R19, [R5+0x1b8] ;  /* 0x0001b80005137984 */ /* 0x000f680000000800 */
[----:B------:R-:W5:Y:S04]  /*0c80*/  LDS R18, [R5+0x1b4] ;  /* 0x0001b40005127984 */ /* 0x000f680000000800 */
[----:B------:R-:W5:Y:S01]  /*0c90*/  LDS R25, [R5+0x1bc] ;  /* 0x0001bc0005197984 */ /* 0x000f620000000800 */
[----:B0-----:R-:W-:-:S03]  /*0ca0*/  FFMA R11, R0, UR9, R11 ;  /* 0x00000009000b7c23 */ /* 0x001fc6000800000b */
[----:B------:R-:W0:Y:S01]  /*0cb0*/  LDS R24, [R5+0x1c4] ;  /* 0x0001c40005187984 */ /* 0x000e220000000800 */
[----:B-1----:R-:W-:-:S03]  /*0cc0*/  FFMA R9, R9, UR12, R28 ;  /* 0x0000000c09097c23 */ /* 0x002fc6000800001c */
[----:B------:R-:W1:Y:S01]  /*0cd0*/  LDS R23, [R5+0x1c0] ;  /* 0x0001c00005177984 */ /* 0x000e620000000800 */
[----:B--2---:R-:W-:-:S03]  /*0ce0*/  FFMA R10, R10, UR12, R21 ;  /* 0x0000000c0a0a7c23 */ /* 0x004fc60008000015 */
[----:B------:R-:W2:Y:S01]  /*0cf0*/  LDS R22, [R5+0x1c8] ;  /* 0x0001c80005167984 */ /* 0x000ea20000000800 */
[----:B----4-:R-:W-:Y:S01]  /*0d00*/  FFMA R11, R2, UR12, R11 ;  /* 0x0000000c020b7c23 */ /* 0x010fe2000800000b */
[----:B------:R-:W-:Y:S02]  /*0d10*/  FFMA R13, R13, UR13, R10 ;  /* 0x0000000d0d0d7c23 */ /* 0x000fe4000800000a */
[----:B------:R-:W4:Y:S01]  /*0d20*/  LDS R15, [R5+0x1d0] ;  /* 0x0001d000050f7984 */ /* 0x000f220000000800 */
[----:B---3--:R-:W-:Y:S01]  /*0d30*/  FFMA R12, R12, UR13, R9 ;  /* 0x0000000d0c0c7c23 */ /* 0x008fe20008000009 */
[----:B------:R-:W-:Y:S01]  /*0d40*/  FFMA R14, R14, UR13, R11 ;  /* 0x0000000d0e0e7c23 */ /* 0x000fe2000800000b */
[----:B------:R-:W-:Y:S01]  /*0d50*/  FFMA R16, R16, UR14, R13 ;  /* 0x0000000e10107c23 */ /* 0x000fe2000800000d */
[----:B------:R-:W3:Y:S01]  /*0d60*/  LDS R26, [R5+0x1cc] ;  /* 0x0001cc00051a7984 */ /* 0x000ee20000000800 */
[----:B-----5:R-:W-:Y:S01]  /*0d70*/  FFMA R3, R3, UR14, R12 ;  /* 0x0000000e03037c23 */ /* 0x020fe2000800000c */
[----:B------:R-:W-:-:S03]  /*0d80*/  FFMA R17, R17, UR14, R14 ;  /* 0x0000000e11117c23 */ /* 0x000fc6000800000e */
[----:B------:R-:W-:Y:S01]  /*0d90*/  FFMA R20, R20, UR15, R3 ;  /* 0x0000000f14147c23 */ /* 0x000fe20008000003 */
[----:B------:R-:W-:Y:S01]  /*0da0*/  FFMA R19, R19, UR15, R16 ;  /* 0x0000000f13137c23 */ /* 0x000fe20008000010 */
[----:B------:R-:W-:Y:S02]  /*0db0*/  FFMA R18, R18, UR15, R17 ;  /* 0x0000000f12127c23 */ /* 0x000fe40008000011 */
[----:B------:R-:W-:Y:S01]  /*0dc0*/  FFMA R25, R25, UR6, R20 ;  /* 0x0000000619197c23 */ /* 0x000fe20008000014 */
[----:B0-----:R-:W-:Y:S01]  /*0dd0*/  FFMA R24, R24, UR6, R19 ;  /* 0x0000000618187c23 */ /* 0x001fe20008000013 */
[----:B-1----:R-:W-:Y:S02]  /*0de0*/  FFMA R23, R23, UR6, R18 ;  /* 0x0000000617177c23 */ /* 0x002fe40008000012 */
[----:B--2---:R-:W-:Y:S01]  /*0df0*/  FFMA R25, R22, UR7, R25 ;  /* 0x0000000716197c23 */ /* 0x004fe20008000019 */
[----:B----4-:R-:W-:Y:S01]  /*0e00*/  FFMA R19, R15, UR7, R24 ;  /* 0x000000070f137c23 */ /* 0x010fe20008000018 */
[----:B---3--:R-:W-:Y:S01]  /*0e10*/  FFMA R18, R26, UR7, R23 ;  /* 0x000000071a127c23 */ /* 0x008fe20008000017 */
[----:B------:R-:W-:Y:S06]  /*0e20*/  BRA `(.L_x_7) ;  /* 0x0000000800b87947 */ /* 0x000fec0003800000 */
.L_x_6:
[----:B------:R-:W0:Y:S01]  /*0e30*/  LDS R0, [R5] ;  /* 0x0000000005007984 */ /* 0x000e220000000800 */
[----:B------:R-:W0:Y:S03]  /*0e40*/  LDCU.128 UR8, c[0x3][URZ] ;  /* 0x00c00000ff0877ac */ /* 0x000e260008000c00 */
[----:B------:R-:W1:Y:S01]  /*0e50*/  LDS R12, [R5+0xc] ;  /* 0x00000c00050c7984 */ /* 0x000e620000000800 */
[----:B------:R-:W2:Y:S03]  /*0e60*/  LDCU.128 UR12, c[0x3][0x10] ;  /* 0x00c00200ff0c77ac */ /* 0x000ea60008000c00 */
[----:B------:R-:W3:Y:S01]  /*0e70*/  LDS R2, [R5+0x4] ;  /* 0x0000040005027984 */ /* 0x000ee20000000800 */
[----:B------:R-:W4:Y:S03]  /*0e80*/  LDCU UR6, c[0x3][0x20] ;  /* 0x00c00400ff0677ac */ /* 0x000f260008000800 */
[----:B------:R-:W5:Y:S04]  /*0e90*/  LDS R15, [R5+0x10] ;  /* 0x00001000050f7984 */ /* 0x000f680000000800 */
[----:B------:R-:W2:Y:S04]  /*0ea0*/  LDS R3, [R5+0x8] ;  /* 0x0000080005037984 */ /* 0x000ea80000000800 */
[----:B------:R-:W4:Y:S04]  /*0eb0*/  LDS R25, [R5+0x14] ;  /* 0x0000140005197984 */ /* 0x000f280000000800 */
[----:B------:R-:W4:Y:S04]  /*0ec0*/  LDS R18, [R5+0x18] ;  /* 0x0000180005127984 */ /* 0x000f280000000800 */
[----:B------:R-:W4:Y:S04]  /*0ed0*/  LDS R9, [R5+0x1c] ;  /* 0x00001c0005097984 */ /* 0x000f280000000800 */
[----:B------:R-:W4:Y:S04]  /*0ee0*/  LDS R8, [R5+0x20] ;  /* 0x0000200005087984 */ /* 0x000f280000000800 */
[----:B------:R-:W4:Y:S01]  /*0ef0*/  LDS R11, [R5+0xd8] ;  /* 0x0000d800050b7984 */ /* 0x000f220000000800 */
[----:B0-----:R-:W-:-:S03]  /*0f00*/  FFMA R19, R0, UR8, RZ ;  /* 0x0000000800137c23 */ /* 0x001fc600080000ff */
[----:B------:R-:W0:Y:S01]  /*0f10*/  LDS R10, [R5+0xdc] ;  /* 0x0000dc00050a7984 */ /* 0x000e220000000800 */
[----:B-1----:R-:W-:-:S03]  /*0f20*/  FFMA R19, R12, UR9, R19 ;  /* 0x000000090c137c23 */ /* 0x002fc60008000013 */
[----:B------:R-:W1:Y:S01]  /*0f30*/  LDS R0, [R5+0xe0] ;  /* 0x0000e00005007984 */ /* 0x000e620000000800 */
[----:B---3--:R-:W-:-:S03]  /*0f40*/  FFMA R14, R2, UR8, RZ ;  /* 0x00000008020e7c23 */ /* 0x008fc600080000ff */
[----:B------:R-:W3:Y:S01]  /*0f50*/  LDS R12, [R5+0xec] ;  /* 0x0000ec00050c7984 */ /* 0x000ee20000000800 */
[----:B-----5:R-:W-:-:S03]  /*0f60*/  FFMA R14, R15, UR9, R14 ;  /* 0x000000090f0e7c23 */ /* 0x020fc6000800000e */
[----:B------:R-:W5:Y:S01]  /*0f70*/  LDS R2, [R5+0xe4] ;  /* 0x0000e40005027984 */ /* 0x000f620000000800 */
[----:B--2---:R-:W-:-:S03]  /*0f80*/  FFMA R22, R3, UR8, RZ ;  /* 0x0000000803167c23 */ /* 0x004fc600080000ff */
[----:B------:R-:W2:Y:S01]  /*0f90*/  LDS R13, [R5+0xe8] ;  /* 0x0000e800050d7984 */ /* 0x000ea20000000800 */
[----:B----4-:R-:W-:-:S03]  /*0fa0*/  FFMA R25, R25, UR9, R22 ;  /* 0x0000000919197c23 */ /* 0x010fc60008000016 */
[----:B------:R-:W4:Y:S01]  /*0fb0*/  LDS R15, [R5+0xf0] ;  /* 0x0000f000050f7984 */ /* 0x000f220000000800 */
[----:B------:R-:W-:-:S03]  /*0fc0*/  FFMA R28, R18, UR10, R19 ;  /* 0x0000000a121c7c23 */ /* 0x000fc60008000013 */
[----:B------:R-:W4:Y:S01]  /*0fd0*/  LDS R16, [R5+0xf8] ;  /* 0x0000f80005107984 */ /* 0x000f220000000800 */
[----:B------:R-:W-:-:S03]  /*0fe0*/  FFMA R9, R9, UR10, R14 ;  /* 0x0000000a09097c23 */ /* 0x000fc6000800000e */
[----:B------:R-:W4:Y:S01]  /*0ff0*/  LDS R17, [R5+0xf4] ;  /* 0x0000f40005117984 */ /* 0x000f220000000800 */
[----:B------:R-:W-:-:S03]  /*1000*/  FFMA R25, R8, UR10, R25 ;  /* 0x0000000a08197c23 */ /* 0x000fc60008000019 */
[----:B------:R-:W4:Y:S01]  /*1010*/  LDS R3, [R5+0x1b0] ;  /* 0x0001b00005037984 */ /* 0x000f220000000800 */
[----:B------:R-:W-:-:S03]  /*1020*/  FFMA R11, R11, UR11, R28 ;  /* 0x0000000b0b0b7c23 */ /* 0x000fc6000800001c */
[----:B------:R-:W4:Y:S04]  /*1030*/  LDS R20, [R5+0x1b8] ;  /* 0x0001b80005147984 */ /* 0x000f280000000800 */
[----:B------:R-:W4:Y:S01]  /*1040*/  LDS R21, [R5+0x1b4] ;  /* 0x0001b40005157984 */ /* 0x000f220000000800 */
[----:B0-----:R-:W-:-:S03]  /*1050*/  FFMA R10, R10, UR11, R9 ;  /* 0x0000000b0a0a7c23 */ /* 0x001fc60008000009 */
[----:B------:R-:W0:Y:S01]  /*1060*/  LDS R24, [R5+0x1bc] ;  /* 0x0001bc0005187984 */ /* 0x000e220000000800 */
[----:B-1----:R-:W-:-:S03]  /*1070*/  FFMA R25, R0, UR11, R25 ;  /* 0x0000000b00197c23 */ /* 0x002fc60008000019 */
[----:B------:R-:W1:Y:S01]  /*1080*/  LDS R23, [R5+0x1c4] ;  /* 0x0001c40005177984 */ /* 0x000e620000000800 */
[----:B---3--:R-:W-:-:S03]  /*1090*/  FFMA R25, R12, UR12, R25 ;  /* 0x0000000c0c197c23 */ /* 0x008fc60008000019 */
[----:B------:R-:W3:Y:S01]  /*10a0*/  LDS R22, [R5+0x1c0] ;  /* 0x0001c00005167984 */ /* 0x000ee20000000800 */
[----:B-----5:R-:W-:-:S03]  /*10b0*/  FFMA R2, R2, UR12, R11 ;  /* 0x0000000c02027c23 */ /* 0x020fc6000800000b */
[----:B------:R-:W5:Y:S01]  /*10c0*/  LDS R26, [R5+0x1c8] ;  /* 0x0001c800051a7984 */ /* 0x000f620000000800 */
[----:B--2---:R-:W-:-:S03]  /*10d0*/  FFMA R10, R13, UR12, R10 ;  /* 0x0000000c0d0a7c23 */ /* 0x004fc6000800000a */
[----:B------:R-:W2:Y:S01]  /*10e0*/  LDS R19, [R5+0x1d0] ;  /* 0x0001d00005137984 */ /* 0x000ea20000000800 */
[----:B----4-:R-:W-:-:S03]  /*10f0*/  FFMA R2, R15, UR13, R2 ;  /* 0x0000000d0f027c23 */ /* 0x010fc60008000002 */
[----:B------:R-:W4:Y:S01]  /*1100*/  LDS R18, [R5+0x1cc] ;  /* 0x0001cc0005127984 */ /* 0x000f220000000800 */
[----:B------:R-:W-:Y:S01]  /*1110*/  FFMA R25, R16, UR13, R25 ;  /* 0x0000000d10197c23 */ /* 0x000fe20008000019 */
[----:B------:R-:W-:Y:S01]  /*1120*/  FFMA R10, R17, UR13, R10 ;  /* 0x0000000d110a7c23 */ /* 0x000fe2000800000a */
[----:B------:R-:W-:Y:S02]  /*1130*/  FFMA R3, R3, UR14, R2 ;  /* 0x0000000e03037c23 */ /* 0x000fe40008000002 */
[----:B------:R-:W-:Y:S01]  /*1140*/  FFMA R20, R20, UR14, R25 ;  /* 0x0000000e14147c23 */ /* 0x000fe20008000019 */
[----:B------:R-:W-:Y:S01]  /*1150*/  FFMA R21, R21, UR14, R10 ;  /* 0x0000000e15157c23 */ /* 0x000fe2000800000a */
[----:B0-----:R-:W-:Y:S02]  /*1160*/  FFMA R3, R24, UR15, R3 ;  /* 0x0000000f18037c23 */ /* 0x001fe40008000003 */
[----:B-1----:R-:W-:Y:S01]  /*1170*/  FFMA R20, R23, UR15, R20 ;  /* 0x0000000f17147c23 */ /* 0x002fe20008000014 */
[----:B---3--:R-:W-:Y:S01]  /*1180*/  FFMA R21, R22, UR15, R21 ;  /* 0x0000000f16157c23 */ /* 0x008fe20008000015 */
[----:B-----5:R-:W-:-:S02]  /*1190*/  FFMA R25, R26, UR6, R3 ;  /* 0x000000061a197c23 */ /* 0x020fc40008000003 */
[----:B--2---:R-:W-:Y:S01]  /*11a0*/  FFMA R19, R19, UR6, R20 ;  /* 0x0000000613137c23 */ /* 0x004fe20008000014 */
[----:B----4-:R-:W-:Y:S01]  /*11b0*/  FFMA R18, R18, UR6, R21 ;  /* 0x0000000612127c23 */ /* 0x010fe20008000015 */
[----:B------:R-:W-:Y:S06]  /*11c0*/  BRA `(.L_x_7) ;  /* 0x0000000400d07947 */ /* 0x000fec0003800000 */
.L_x_10:
[----:B------:R-:W0:Y:S01]  /*11d0*/  LDS R0, [R5] ;  /* 0x0000000005007984 */ /* 0x000e220000000800 */
[----:B------:R-:W0:Y:S03]  /*11e0*/  LDCU.64 UR6, c[0x3][0x48] ;  /* 0x00c00900ff0677ac */ /* 0x000e260008000a00 */
[----:B------:R-:W1:Y:S01]  /*11f0*/  LDS R12, [R5+0xc] ;  /* 0x00000c00050c7984 */ /* 0x000e620000000800 */
[----:B------:R-:W2:Y:S03]  /*1200*/  LDCU.128 UR8, c[0x3][0x50] ;  /* 0x00c00a00ff0877ac */ /* 0x000ea60008000c00 */
[----:B------:R-:W3:Y:S04]  /*1210*/  LDS R2, [R5+0x4] ;  /* 0x0000040005027984 */ /* 0x000ee80000000800 */
[----:B------:R-:W4:Y:S04]  /*1220*/  LDS R14, [R5+0x10] ;  /* 0x00001000050e7984 */ /* 0x000f280000000800 */
[----:B------:R-:W5:Y:S04]  /*1230*/  LDS R3, [R5+0x8] ;  /* 0x0000080005037984 */ /* 0x000f680000000800 */
[----:B------:R-:W2:Y:S04]  /*1240*/  LDS R26, [R5+0x14] ;  /* 0x00001400051a7984 */ /* 0x000ea80000000800 */
[----:B------:R-:W2:Y:S04]  /*1250*/  LDS R18, [R5+0x18] ;  /* 0x0000180005127984 */ /* 0x000ea80000000800 */
[----:B------:R-:W2:Y:S04]  /*1260*/  LDS R10, [R5+0x1c] ;  /* 0x00001c00050a7984 */ /* 0x000ea80000000800 */
[----:B------:R-:W2:Y:S04]  /*1270*/  LDS R9, [R5+0x20] ;  /* 0x0000200005097984 */ /* 0x000ea80000000800 */
[----:B------:R-:W2:Y:S01]  /*1280*/  LDS R8, [R5+0xd8] ;  /* 0x0000d80005087984 */ /* 0x000ea20000000800 */
[----:B0-----:R-:W-:-:S03]  /*1290*/  FFMA R19, R0, UR6, RZ ;  /* 0x0000000600137c23 */ /* 0x001fc600080000ff */
[----:B------:R-:W0:Y:S01]  /*12a0*/  LDS R11, [R5+0xdc] ;  /* 0x0000dc00050b7984 */ /* 0x000e220000000800 */
[----:B-1----:R-:W-:-:S03]  /*12b0*/  FFMA R19, R12, UR7, R19 ;  /* 0x000000070c137c23 */ /* 0x002fc60008000013 */
[----:B------:R-:W1:Y:S01]  /*12c0*/  LDS R0, [R5+0xe0] ;  /* 0x0000e00005007984 */ /* 0x000e620000000800 */
[----:B---3--:R-:W-:-:S03]  /*12d0*/  FFMA R15, R2, UR6, RZ ;  /* 0x00000006020f7c23 */ /* 0x008fc600080000ff */
[----:B------:R-:W3:Y:S01]  /*12e0*/  LDS R12, [R5+0xec] ;  /* 0x0000ec00050c7984 */ /* 0x000ee20000000800 */
[----:B----4-:R-:W-:-:S03]  /*12f0*/  FFMA R15, R14, UR7, R15 ;  /* 0x000000070e0f7c23 */ /* 0x010fc6000800000f */
[----:B------:R-:W4:Y:S01]  /*1300*/  LDS R2, [R5+0xe4] ;  /* 0x0000e40005027984 */ /* 0x000f220000000800 */
[----:B-----5:R-:W-:-:S03]  /*1310*/  FFMA R23, R3, UR6, RZ ;  /* 0x0000000603177c23 */ /* 0x020fc600080000ff */
[----:B------:R-:W5:Y:S01]  /*1320*/  LDS R13, [R5+0xe8] ;  /* 0x0000e800050d7984 */ /* 0x000f620000000800 */
[----:B--2---:R-:W-:-:S03]  /*1330*/  FFMA R26, R26, UR7, R23 ;  /* 0x000000071a1a7c23 */ /* 0x004fc60008000017 */
[----:B------:R-:W2:Y:S01]  /*1340*/  LDS R14, [R5+0xf0] ;  /* 0x0000f000050e7984 */ /* 0x000ea20000000800 */
[----:B------:R-:W2:Y:S01]  /*1350*/  LDCU.64 UR6, c[0x3][0x60] ;  /* 0x00c00c00ff0677ac */ /* 0x000ea20008000a00 */
[----:B------:R-:W-:Y:S02]  /*1360*/  FFMA R27, R18, UR8, R19 ;  /* 0x00000008121b7c23 */ /* 0x000fe40008000013 */
[----:B------:R-:W2:Y:S01]  /*1370*/  LDS R16, [R5+0xf8] ;  /* 0x0000f80005107984 */ /* 0x000ea20000000800 */
[----:B------:R-:W-:-:S03]  /*1380*/  FFMA R10, R10, UR8, R15 ;  /* 0x000000080a0a7c23 */ /* 0x000fc6000800000f */
[----:B------:R-:W2:Y:S01]  /*1390*/  LDS R17, [R5+0xf4] ;  /* 0x0000f40005117984 */ /* 0x000ea20000000800 */
[----:B------:R-:W-:-:S03]  /*13a0*/  FFMA R9, R9, UR8, R26 ;  /* 0x0000000809097c23 */ /* 0x000fc6000800001a */
[----:B------:R-:W2:Y:S01]  /*13b0*/  LDS R3, [R5+0x1b0] ;  /* 0x0001b00005037984 */ /* 0x000ea20000000800 */
[----:B------:R-:W2:Y:S01]  /*13c0*/  LDCU UR8, c[0x3][0x68] ;  /* 0x00c00d00ff0877ac */ /* 0x000ea20008000800 */
[----:B------:R-:W-:Y:S02]  /*13d0*/  FFMA R27, R8, UR9, R27 ;  /* 0x00000009081b7c23 */ /* 0x000fe4000800001b */
[----:B------:R-:W2:Y:S04]  /*13e0*/  LDS R20, [R5+0x1b8] ;  /* 0x0001b80005147984 */ /* 0x000ea80000000800 */
[----:B------:R-:W2:Y:S01]  /*13f0*/  LDS R21, [R5+0x1b4] ;  /* 0x0001b40005157984 */ /* 0x000ea20000000800 */
[----:B0-----:R-:W-:-:S03]  /*1400*/  FFMA R10, R11, UR9, R10 ;  /* 0x000000090b0a7c23 */ /* 0x001fc6000800000a */
[----:B------:R-:W0:Y:S01]  /*1410*/  LDS R24, [R5+0x1bc] ;  /* 0x0001bc0005187984 */ /* 0x000e220000000800 */
[----:B-1----:R-:W-:-:S03]  /*1420*/  FFMA R9, R0, UR9, R9 ;  /* 0x0000000900097c23 */ /* 0x002fc60008000009 */
[----:B------:R-:W1:Y:S01]  /*1430*/  LDS R23, [R5+0x1c4] ;  /* 0x0001c40005177984 */ /* 0x000e620000000800 */
[----:B---3--:R-:W-:-:S03]  /*1440*/  FFMA R9, R12, UR10, R9 ;  /* 0x0000000a0c097c23 */ /* 0x008fc60008000009 */
[----:B------:R-:W3:Y:S01]  /*1450*/  LDS R22, [R5+0x1c0] ;  /* 0x0001c00005167984 */ /* 0x000ee20000000800 */
[----:B----4-:R-:W-:-:S03]  /*1460*/  FFMA R27, R2, UR10, R27 ;  /* 0x0000000a021b7c23 */ /* 0x010fc6000800001b */
[----:B------:R-:W4:Y:S01]  /*1470*/  LDS R25, [R5+0x1c8] ;  /* 0x0001c80005197984 */ /* 0x000f220000000800 */
[----:B-----5:R-:W-:-:S03]  /*1480*/  FFMA R10, R13, UR10, R10 ;  /* 0x0000000a0d0a7c23 */ /* 0x020fc6000800000a */
[----:B------:R-:W5:Y:S01]  /*1490*/  LDS R19, [R5+0x1d0] ;  /* 0x0001d00005137984 */ /* 0x000f620000000800 */
[----:B--2---:R-:W-:-:S03]  /*14a0*/  FFMA R14, R14, UR11, R27 ;  /* 0x0000000b0e0e7c23 */ /* 0x004fc6000800001b */
[----:B------:R-:W2:Y:S01]  /*14b0*/  LDS R18, [R5+0x1cc] ;  /* 0x0001cc0005127984 */ /* 0x000ea20000000800 */
        /* <DEDUP_REMOVED lines=8> */
[----:B----4-:R-:W-:-:S02]  /*1540*/  FFMA R25, R25, UR8, R24 ;  /* 0x0000000819197c23 */ /* 0x010fc40008000018 */
[----:B-----5:R-:W-:Y:S01]  /*1550*/  FFMA R19, R19, UR8, R20 ;  /* 0x0000000813137c23 */ /* 0x020fe20008000014 */
[----:B--2---:R-:W-:Y:S01]  /*1560*/  FFMA R18, R18, UR8, R21 ;  /* 0x0000000812127c23 */ /* 0x004fe20008000015 */
[----:B------:R-:W-:Y:S06]  /*1570*/  BRA `(.L_x_7) ;  /* 0x0000000000e47947 */ /* 0x000fec0003800000 */
.L_x_11:
[----:B------:R-:W0:Y:S01]  /*1580*/  LDS R0, [R5] ;  /* 0x0000000005007984 */ /* 0x000e220000000800 */
[----:B------:R-:W0:Y:S03]  /*1590*/  LDCU UR6, c[0x3][0x6c] ;  /* 0x00c00d80ff0677ac */ /* 0x000e260008000800 */
[----:B------:R-:W1:Y:S01]  /*15a0*/  LDS R10, [R5+0xc] ;  /* 0x00000c00050a7984 */ /* 0x000e620000000800 */
[----:B------:R-:W1:Y:S03]  /*15b0*/  LDCU.128 UR8, c[0x3][0x70] ;  /* 0x00c00e00ff0877ac */ /* 0x000e660008000c00 */
[----:B------:R-:W2:Y:S01]  /*15c0*/  LDS R2, [R5+0x4] ;  /* 0x0000040005027984 */ /* 0x000ea20000000800 */
[----:B------:R-:W3:Y:S03]  /*15d0*/  LDCU.128 UR12, c[0x3][0x80] ;  /* 0x00c01000ff0c77ac */ /* 0x000ee60008000c00 */
[----:B------:R-:W4:Y:S04]  /*15e0*/  LDS R16, [R5+0x10] ;  /* 0x0000100005107984 */ /* 0x000f280000000800 */
[----:B------:R-:W5:Y:S04]  /*15f0*/  LDS R3, [R5+0x8] ;  /* 0x0000080005037984 */ /* 0x000f680000000800 */
[----:B------:R-:W3:Y:S04]  /*1600*/  LDS R22, [R5+0x14] ;  /* 0x0000140005167984 */ /* 0x000ee80000000800 */
[----:B------:R-:W3:Y:S04]  /*1610*/  LDS R12, [R5+0x18] ;  /* 0x00001800050c7984 */ /* 0x000ee80000000800 */
[----:B------:R-:W3:Y:S04]  /*1620*/  LDS R8, [R5+0x1c] ;  /* 0x00001c0005087984 */ /* 0x000ee80000000800 */
[----:B------:R-:W3:Y:S04]  /*1630*/  LDS R9, [R5+0xd8] ;  /* 0x0000d80005097984 */ /* 0x000ee80000000800 */
[----:B------:R-:W3:Y:S01]  /*1640*/  LDS R11, [R5+0xdc] ;  /* 0x0000dc00050b7984 */ /* 0x000ee20000000800 */
        /* <DEDUP_REMOVED lines=10> */
[----:B---3--:R-:W-:-:S03]  /*16f0*/  FFMA R27, R22, UR8, R23 ;  /* 0x00000008161b7c23 */ /* 0x008fc60008000017 */
[----:B------:R-:W3:Y:S01]  /*1700*/  LDS R18, [R5+0xf0] ;  /* 0x0000f00005127984 */ /* 0x000ee20000000800 */
[----:B------:R-:W-:-:S03]  /*1710*/  FFMA R26, R12, UR9, R19 ;  /* 0x000000090c1a7c23 */ /* 0x000fc60008000013 */
[----:B------:R-:W5:Y:S01]  /*1720*/  LDS R17, [R5+0xf8] ;  /* 0x0000f80005117984 */ /* 0x000f620000000800 */
[----:B------:R-:W-:-:S03]  /*1730*/  FFMA R8, R8, UR9, R15 ;  /* 0x0000000908087c23 */ /* 0x000fc6000800000f */
[----:B------:R-:W5:Y:S01]  /*1740*/  LDS R16, [R5+0xf4] ;  /* 0x0000f40005107984 */ /* 0x000f620000000800 */
[----:B------:R-:W-:-:S03]  /*1750*/  FFMA R9, R9, UR10, R26 ;  /* 0x0000000a09097c23 */ /* 0x000fc6000800001a */
[----:B------:R-:W5:Y:S01]  /*1760*/  LDS R21, [R5+0x1b0] ;  /* 0x0001b00005157984 */ /* 0x000f620000000800 */
[----:B------:R-:W-:-:S03]  /*1770*/  FFMA R11, R11, UR10, R8 ;  /* 0x0000000a0b0b7c23 */ /* 0x000fc60008000008 */
[----:B------:R-:W5:Y:S04]  /*1780*/  LDS R20, [R5+0x1b8] ;  /* 0x0001b80005147984 */ /* 0x000f680000000800 */
[----:B------:R-:W5:Y:S04]  /*1790*/  LDS R3, [R5+0x1b4] ;  /* 0x0001b40005037984 */ /* 0x000f680000000800 */
[----:B------:R-:W5:Y:S01]  /*17a0*/  LDS R24, [R5+0x1bc] ;  /* 0x0001bc0005187984 */ /* 0x000f620000000800 */
[----:B0-----:R-:W-:-:S03]  /*17b0*/  FFMA R27, R0, UR9, R27 ;  /* 0x00000009001b7c23 */ /* 0x001fc6000800001b */
[----:B------:R-:W0:Y:S01]  /*17c0*/  LDS R23, [R5+0x1c4] ;  /* 0x0001c40005177984 */ /* 0x000e220000000800 */
[----:B-1----:R-:W-:-:S03]  /*17d0*/  FFMA R10, R10, UR10, R27 ;  /* 0x0000000a0a0a7c23 */ /* 0x002fc6000800001b */
[----:B------:R-:W1:Y:S01]  /*17e0*/  LDS R22, [R5+0x1c0] ;  /* 0x0001c00005167984 */ /* 0x000e620000000800 */
[----:B--2---:R-:W-:Y:S01]  /*17f0*/  FFMA R9, R2, UR11, R9 ;  /* 0x0000000b02097c23 */ /* 0x004fe20008000009 */
[----:B------:R-:W-:Y:S02]  /*1800*/  FFMA R10, R13, UR11, R10 ;  /* 0x0000000b0d0a7c23 */ /* 0x000fe4000800000a */
[----:B------:R-:W2:Y:S01]  /*1810*/  LDS R25, [R5+0x1c8] ;  /* 0x0001c80005197984 */ /* 0x000ea20000000800 */
[----:B----4-:R-:W-:-:S03]  /*1820*/  FFMA R11, R14, UR11, R11 ;  /* 0x0000000b0e0b7c23 */ /* 0x010fc6000800000b */
[----:B------:R-:W4:Y:S01]  /*1830*/  LDS R19, [R5+0x1d0] ;  /* 0x0001d00005137984 */ /* 0x000f220000000800 */
[----:B---3--:R-:W-:-:S03]  /*1840*/  FFMA R18, R18, UR12, R9 ;  /* 0x0000000c12127c23 */ /* 0x008fc60008000009 */
[----:B------:R-:W3:Y:S01]  /*1850*/  LDS R12, [R5+0x1cc] ;  /* 0x0001cc00050c7984 */ /* 0x000ee20000000800 */
[----:B-----5:R-:W-:Y:S01]  /*1860*/  FFMA R17, R17, UR12, R10 ;  /* 0x0000000c11117c23 */ /* 0x020fe2000800000a */
[----:B------:R-:W-:Y:S01]  /*1870*/  FFMA R16, R16, UR12, R11 ;  /* 0x0000000c10107c23 */ /* 0x000fe2000800000b */
[----:B------:R-:W-:Y:S02]  /*1880*/  FFMA R21, R21, UR13, R18 ;  /* 0x0000000d15157c23 */ /* 0x000fe40008000012 */
[----:B------:R-:W-:Y:S01]  /*1890*/  FFMA R20, R20, UR13, R17 ;  /* 0x0000000d14147c23 */ /* 0x000fe20008000011 */
[----:B------:R-:W-:Y:S01]  /*18a0*/  FFMA R3, R3, UR13, R16 ;  /* 0x0000000d03037c23 */ /* 0x000fe20008000010 */
[----:B------:R-:W-:Y:S02]  /*18b0*/  FFMA R24, R24, UR14, R21 ;  /* 0x0000000e18187c23 */ /* 0x000fe40008000015 */
[----:B0-----:R-:W-:Y:S01]  /*18c0*/  FFMA R20, R23, UR14, R20 ;  /* 0x0000000e17147c23 */ /* 0x001fe20008000014 */
[----:B-1----:R-:W-:Y:S01]  /*18d0*/  FFMA R3, R22, UR14, R3 ;  /* 0x0000000e16037c23 */ /* 0x002fe20008000003 */
[----:B--2---:R-:W-:-:S02]  /*18e0*/  FFMA R25, R25, UR15, R24 ;  /* 0x0000000f19197c23 */ /* 0x004fc40008000018 */
[----:B----4-:R-:W-:Y:S01]  /*18f0*/  FFMA R19, R19, UR15, R20 ;  /* 0x0000000f13137c23 */ /* 0x010fe20008000014 */
[----:B---3--:R-:W-:-:S07]  /*1900*/  FFMA R18, R12, UR15, R3 ;  /* 0x0000000f0c127c23 */ /* 0x008fce0008000003 */
.L_x_7:
[----:B------:R-:W0:Y:S01]  /*1910*/  LDCU.64 UR6, c[0x0][0x388] ;  /* 0x00007100ff0677ac */ /* 0x000e220008000a00 */
[----:B------:R-:W-:Y:S01]  /*1920*/  FMNMX R25, RZ, R25, !PT ;  /* 0x00000019ff197209 */ /* 0x000fe20007800000 */
[----:B------:R-:W-:Y:S01]  /*1930*/  IMAD R4, R6, R4, R7 ;  /* 0x0000000406047224 */ /* 0x000fe200078e0207 */
[----:B------:R-:W-:Y:S02]  /*1940*/  FMNMX R19, RZ, R19, !PT ;  /* 0x00000013ff137209 */ /* 0x000fe40007800000 */
[----:B------:R-:W-:Y:S02]  /*1950*/  FMNMX R18, RZ, R18, !PT ;  /* 0x00000012ff127209 */ /* 0x000fe40007800000 */
[----:B------:R-:W-:Y:S02]  /*1960*/  FMNMX R25, R25, 255, PT ;  /* 0x437f000019197809 */ /* 0x000fe40003800000 */
[----:B------:R-:W-:Y:S02]  /*1970*/  FMNMX R19, R19, 255, PT ;  /* 0x437f000013137809 */ /* 0x000fe40003800000 */
[----:B------:R-:W-:-:S02]  /*1980*/  FMNMX R18, R18, 255, PT ;  /* 0x437f000012127809 */ /* 0x000fc40003800000 */
[----:B------:R-:W1:Y:S01]  /*1990*/  F2I.U32.TRUNC.NTZ R25, R25 ;  /* 0x0000001900197305 */ /* 0x000e62000020f000 */
[----:B------:R-:W-:-:S04]  /*19a0*/  LEA R4, R4, R4, 0x1 ;  /* 0x0000000404047211 */ /* 0x000fc800078e08ff */
[----:B0-----:R-:W-:-:S03]  /*19b0*/  IADD3 R2, P0, PT, R4, UR6, RZ ;  /* 0x0000000604027c10 */ /* 0x001fc6000ff1e0ff */
[----:B------:R-:W0:Y:S01]  /*19c0*/  F2I.U32.TRUNC.NTZ R5, R18 ;  /* 0x0000001200057305 */ /* 0x000e22000020f000 */
[----:B------:R-:W-:-:S05]  /*19d0*/  LEA.HI.X.SX32 R3, R4, UR7, 0x1, P0 ;  /* 0x0000000704037c11 */ /* 0x000fca00080f0eff */
[----:B-1----:R-:W-:Y:S02]  /*19e0*/  STG.E.U8 desc[UR4][R2.64], R25 ;  /* 0x0000001902007986 */ /* 0x002fe4000c101104 */
[----:B------:R-:W1:Y:S02]  /*19f0*/  F2I.U32.TRUNC.NTZ R19, R19 ;  /* 0x0000001300137305 */ /* 0x000e64000020f000 */
[----:B0-----:R-:W-:Y:S04]  /*1a00*/  STG.E.U8 desc[UR4][R2.64+0x1], R5 ;  /* 0x0000010502007986 */ /* 0x001fe8000c101104 */
[----:B-1----:R-:W-:Y:S01]  /*1a10*/  STG.E.U8 desc[UR4][R2.64+0x2], R19 ;  /* 0x0000021302007986 */ /* 0x002fe2000c101104 */
[----:B------:R-:W-:Y:S05]  /*1a20*/  EXIT ;  /* 0x000000000000794d */ /* 0x000fea0003800000 */
.L_x_8:
[----:B------:R-:W-:-:S00]  /*1a30*/  BRA `(.L_x_8) ;  /* 0xfffffffc00fc7947 */ /* 0x000fc0000383ffff */
[----:B------:R-:W-:-:S00]  /*1a40*/  NOP ;  /* 0x0000000000007918 */ /* 0x000fc00000000000 */
        /* <DEDUP_REMOVED lines=11> */
.L_x_13:


//--------------------- .nv.shared._ZN36_GLOBAL__N__5ecb3e58_4_k_cu_1ed742ef11convolveRGBEPKhPhiiNS_10FilterTypeE --------------------------
	.section	.nv.shared._ZN36_GLOBAL__N__5ecb3e58_4_k_cu_1ed742ef11convolveRGBEPKhPhiiNS_10FilterTypeE,"aw",@nobits
	.sectionflags	@""
	.align	4
.nv.shared._ZN36_GLOBAL__N__5ecb3e58_4_k_cu_1ed742ef11convolveRGBEPKhPhiiNS_10FilterTypeE:
	.zero		4912


//--------------------- .nv.shared.reserved.0     --------------------------
	.section	.nv.shared.reserved.0,"aw",@nobits
	.weak		__nv_reservedSMEM_offset_0_alias
	.size		__nv_reservedSMEM_offset_0_alias, 0, 64
	.other		__nv_reservedSMEM_offset_0_alias,@"STO_CUDA_RESERVED_SHARED STV_DEFAULT"
__nv_reservedSMEM_offset_0_alias:
	.zero		0
	.zero		64


//--------------------- .nv.constant0._ZN36_GLOBAL__N__5ecb3e58_4_k_cu_1ed742ef11convolveRGBEPKhPhiiNS_10FilterTypeE --------------------------
	.section	.nv.constant0._ZN36_GLOBAL__N__5ecb3e58_4_k_cu_1ed742ef11convolveRGBEPKhPhiiNS_10FilterTypeE,"a",@progbits
	.sectionflags	@""
	.align	4
.nv.constant0._ZN36_GLOBAL__N__5ecb3e58_4_k_cu_1ed742ef11convolveRGBEPKhPhiiNS_10FilterTypeE:
	.zero		924


//--------------------- SYMBOLS --------------------------

	.type		.nv.reservedSmem.offset0,@object
	.size		.nv.reservedSmem.offset0,0x4
	.type		.nv.reservedSmem.cap,@object
	.size		.nv.reservedSmem.cap,0x4
